//
// Generated by NVIDIA NVVM Compiler
//
// Compiler Build ID: CL-36424714
// Cuda compilation tools, release 13.0, V13.0.88
// Based on NVVM 20.0.0
//

.version 9.0
.target sm_100
.address_size 64

	// .globl	_Z18no_tmpC2_os_kerneliiiiPdS_

.visible .entry _Z18no_tmpC2_os_kerneliiiiPdS_(
	.param .u32 _Z18no_tmpC2_os_kerneliiiiPdS__param_0,
	.param .u32 _Z18no_tmpC2_os_kerneliiiiPdS__param_1,
	.param .u32 _Z18no_tmpC2_os_kerneliiiiPdS__param_2,
	.param .u32 _Z18no_tmpC2_os_kerneliiiiPdS__param_3,
	.param .u64 .ptr .align 1 _Z18no_tmpC2_os_kerneliiiiPdS__param_4,
	.param .u64 .ptr .align 1 _Z18no_tmpC2_os_kerneliiiiPdS__param_5
)
{
	.reg .pred 	%p<48>;
	.reg .b32 	%r<198>;
	.reg .b64 	%rd<256>;
	.reg .b64 	%fd<327>;

	ld.param.u32 	%r94, [_Z18no_tmpC2_os_kerneliiiiPdS__param_0];
	ld.param.u32 	%r95, [_Z18no_tmpC2_os_kerneliiiiPdS__param_1];
	ld.param.u32 	%r96, [_Z18no_tmpC2_os_kerneliiiiPdS__param_2];
	ld.param.u32 	%r97, [_Z18no_tmpC2_os_kerneliiiiPdS__param_3];
	ld.param.u64 	%rd6, [_Z18no_tmpC2_os_kerneliiiiPdS__param_4];
	ld.param.u64 	%rd7, [_Z18no_tmpC2_os_kerneliiiiPdS__param_5];
	cvta.to.global.u64 	%rd1, %rd6;
	cvta.to.global.u64 	%rd2, %rd7;
	mov.u32 	%r98, %ctaid.x;
	mov.u32 	%r1, %ntid.x;
	mov.u32 	%r99, %tid.x;
	mad.lo.s32 	%r167, %r98, %r1, %r99;
	mul.lo.s32 	%r3, %r94, 3;
	mul.lo.s32 	%r4, %r3, %r95;
	setp.ge.s32 	%p1, %r167, %r94;
	@%p1 bra 	$L__BB0_58;
	mov.u32 	%r100, %ctaid.y;
	mov.u32 	%r101, %ntid.y;
	mov.u32 	%r102, %tid.y;
	mad.lo.s32 	%r5, %r100, %r101, %r102;
	setp.lt.s32 	%p2, %r95, 1;
	mov.u32 	%r103, %nctaid.y;
	mul.lo.s32 	%r6, %r101, %r103;
	mov.u32 	%r104, %nctaid.x;
	mul.lo.s32 	%r7, %r1, %r104;
	@%p2 bra 	$L__BB0_58;
	setp.ge.s32 	%p3, %r96, %r97;
	@%p3 bra 	$L__BB0_40;
	setp.lt.s32 	%p24, %r96, 1;
	@%p24 bra 	$L__BB0_26;
	and.b32  	%r8, %r96, 3;
	sub.s32 	%r147, %r97, %r96;
	and.b32  	%r9, %r147, 3;
	and.b32  	%r10, %r96, 2147483644;
	and.b32  	%r11, %r96, 1;
	sub.s32 	%r12, %r96, %r97;
	and.b32  	%r13, %r147, -4;
	and.b32  	%r14, %r147, 1;
	neg.s32 	%r15, %r10;
	mul.lo.s32 	%r16, %r94, 12;
	mul.lo.s32 	%r17, %r16, %r95;
	mul.wide.s32 	%rd251, %r94, 8;
$L__BB0_5:
	setp.ge.s32 	%p34, %r5, %r95;
	mov.u32 	%r168, %r5;
	@%p34 bra 	$L__BB0_6;
	bra.uni 	$L__BB0_7;
$L__BB0_6:
	mov.u32 	%r165, %ntid.x;
	mov.u32 	%r166, %nctaid.x;
	mad.lo.s32 	%r167, %r165, %r166, %r167;
	setp.lt.s32 	%p47, %r167, %r94;
	@%p47 bra 	$L__BB0_5;
	bra.uni 	$L__BB0_58;
$L__BB0_7:
	mad.lo.s32 	%r21, %r168, %r3, %r167;
	mov.b32 	%r169, 0;
$L__BB0_8:
	setp.lt.u32 	%p35, %r96, 4;
	mad.lo.s32 	%r150, %r169, %r95, %r168;
	mad.lo.s32 	%r151, %r150, %r94, %r167;
	mad.lo.s32 	%r23, %r169, %r4, %r167;
	mul.wide.s32 	%rd148, %r151, 8;
	add.s64 	%rd3, %rd2, %rd148;
	mov.b64 	%rd149, 0;
	st.global.u64 	[%rd3], %rd149;
	mov.b32 	%r178, 0;
	mov.f64 	%fd316, 0d0000000000000000;
	@%p35 bra 	$L__BB0_11;
	mov.f64 	%fd316, 0d0000000000000000;
	mov.u32 	%r170, %r21;
	mov.u32 	%r171, %r23;
	mov.u32 	%r172, %r15;
$L__BB0_10:
	.pragma "nounroll";
	mul.wide.s32 	%rd150, %r170, 8;
	add.s64 	%rd151, %rd1, %rd150;
	ld.global.f64 	%fd172, [%rd151];
	mul.wide.s32 	%rd152, %r171, 8;
	add.s64 	%rd153, %rd1, %rd152;
	ld.global.f64 	%fd173, [%rd153];
	fma.rn.f64 	%fd174, %fd172, %fd173, %fd316;
	st.global.f64 	[%rd3], %fd174;
	mul.wide.s32 	%rd154, %r94, 8;
	add.s64 	%rd155, %rd151, %rd154;
	ld.global.f64 	%fd175, [%rd155];
	add.s64 	%rd156, %rd153, %rd154;
	ld.global.f64 	%fd176, [%rd156];
	fma.rn.f64 	%fd177, %fd175, %fd176, %fd174;
	st.global.f64 	[%rd3], %fd177;
	add.s64 	%rd157, %rd155, %rd154;
	ld.global.f64 	%fd178, [%rd157];
	add.s64 	%rd158, %rd156, %rd154;
	ld.global.f64 	%fd179, [%rd158];
	fma.rn.f64 	%fd180, %fd178, %fd179, %fd177;
	st.global.f64 	[%rd3], %fd180;
	mul.wide.s32 	%rd159, %r4, 8;
	add.s64 	%rd160, %rd151, %rd159;
	ld.global.f64 	%fd181, [%rd160];
	add.s64 	%rd161, %rd158, %rd154;
	ld.global.f64 	%fd182, [%rd161];
	fma.rn.f64 	%fd183, %fd181, %fd182, %fd180;
	st.global.f64 	[%rd3], %fd183;
	add.s64 	%rd162, %rd160, %rd154;
	ld.global.f64 	%fd184, [%rd162];
	add.s64 	%rd163, %rd161, %rd154;
	ld.global.f64 	%fd185, [%rd163];
	fma.rn.f64 	%fd186, %fd184, %fd185, %fd183;
	st.global.f64 	[%rd3], %fd186;
	add.s64 	%rd164, %rd162, %rd154;
	ld.global.f64 	%fd187, [%rd164];
	add.s64 	%rd165, %rd163, %rd154;
	ld.global.f64 	%fd188, [%rd165];
	fma.rn.f64 	%fd189, %fd187, %fd188, %fd186;
	st.global.f64 	[%rd3], %fd189;
	add.s64 	%rd166, %rd160, %rd159;
	ld.global.f64 	%fd190, [%rd166];
	add.s64 	%rd167, %rd165, %rd154;
	ld.global.f64 	%fd191, [%rd167];
	fma.rn.f64 	%fd192, %fd190, %fd191, %fd189;
	st.global.f64 	[%rd3], %fd192;
	add.s64 	%rd168, %rd166, %rd154;
	ld.global.f64 	%fd193, [%rd168];
	add.s64 	%rd169, %rd167, %rd154;
	ld.global.f64 	%fd194, [%rd169];
	fma.rn.f64 	%fd195, %fd193, %fd194, %fd192;
	st.global.f64 	[%rd3], %fd195;
	add.s64 	%rd170, %rd168, %rd154;
	ld.global.f64 	%fd196, [%rd170];
	add.s64 	%rd171, %rd169, %rd154;
	ld.global.f64 	%fd197, [%rd171];
	fma.rn.f64 	%fd198, %fd196, %fd197, %fd195;
	st.global.f64 	[%rd3], %fd198;
	add.s64 	%rd172, %rd166, %rd159;
	ld.global.f64 	%fd199, [%rd172];
	add.s64 	%rd173, %rd171, %rd154;
	ld.global.f64 	%fd200, [%rd173];
	fma.rn.f64 	%fd201, %fd199, %fd200, %fd198;
	st.global.f64 	[%rd3], %fd201;
	add.s64 	%rd174, %rd172, %rd154;
	ld.global.f64 	%fd202, [%rd174];
	add.s64 	%rd175, %rd173, %rd154;
	ld.global.f64 	%fd203, [%rd175];
	fma.rn.f64 	%fd204, %fd202, %fd203, %fd201;
	st.global.f64 	[%rd3], %fd204;
	add.s64 	%rd176, %rd174, %rd154;
	ld.global.f64 	%fd205, [%rd176];
	add.s64 	%rd177, %rd175, %rd154;
	ld.global.f64 	%fd206, [%rd177];
	fma.rn.f64 	%fd316, %fd205, %fd206, %fd204;
	st.global.f64 	[%rd3], %fd316;
	add.s32 	%r172, %r172, 4;
	add.s32 	%r171, %r171, %r16;
	add.s32 	%r170, %r170, %r17;
	setp.eq.s32 	%p36, %r172, 0;
	mov.u32 	%r178, %r10;
	@%p36 bra 	$L__BB0_11;
	bra.uni 	$L__BB0_10;
$L__BB0_11:
	setp.eq.s32 	%p37, %r8, 0;
	@%p37 bra 	$L__BB0_16;
	setp.eq.s32 	%p38, %r8, 1;
	@%p38 bra 	$L__BB0_14;
	mad.lo.s32 	%r152, %r178, %r4, %r21;
	mad.lo.s32 	%r153, %r178, %r3, %r23;
	mul.wide.s32 	%rd178, %r152, 8;
	add.s64 	%rd179, %rd1, %rd178;
	ld.global.f64 	%fd207, [%rd179];
	mul.wide.s32 	%rd180, %r153, 8;
	add.s64 	%rd181, %rd1, %rd180;
	ld.global.f64 	%fd208, [%rd181];
	fma.rn.f64 	%fd209, %fd207, %fd208, %fd316;
	st.global.f64 	[%rd3], %fd209;
	mul.wide.s32 	%rd182, %r94, 8;
	add.s64 	%rd183, %rd179, %rd182;
	ld.global.f64 	%fd210, [%rd183];
	add.s64 	%rd184, %rd181, %rd182;
	ld.global.f64 	%fd211, [%rd184];
	fma.rn.f64 	%fd212, %fd210, %fd211, %fd209;
	st.global.f64 	[%rd3], %fd212;
	add.s64 	%rd185, %rd183, %rd182;
	ld.global.f64 	%fd213, [%rd185];
	add.s64 	%rd186, %rd184, %rd182;
	ld.global.f64 	%fd214, [%rd186];
	fma.rn.f64 	%fd215, %fd213, %fd214, %fd212;
	st.global.f64 	[%rd3], %fd215;
	mul.wide.s32 	%rd187, %r4, 8;
	add.s64 	%rd188, %rd179, %rd187;
	ld.global.f64 	%fd216, [%rd188];
	add.s64 	%rd189, %rd186, %rd182;
	ld.global.f64 	%fd217, [%rd189];
	fma.rn.f64 	%fd218, %fd216, %fd217, %fd215;
	st.global.f64 	[%rd3], %fd218;
	add.s64 	%rd190, %rd188, %rd182;
	ld.global.f64 	%fd219, [%rd190];
	add.s64 	%rd191, %rd189, %rd182;
	ld.global.f64 	%fd220, [%rd191];
	fma.rn.f64 	%fd221, %fd219, %fd220, %fd218;
	st.global.f64 	[%rd3], %fd221;
	add.s64 	%rd192, %rd190, %rd182;
	ld.global.f64 	%fd222, [%rd192];
	add.s64 	%rd193, %rd191, %rd182;
	ld.global.f64 	%fd223, [%rd193];
	fma.rn.f64 	%fd316, %fd222, %fd223, %fd221;
	st.global.f64 	[%rd3], %fd316;
	add.s32 	%r178, %r178, 2;
$L__BB0_14:
	setp.eq.s32 	%p39, %r11, 0;
	@%p39 bra 	$L__BB0_16;
	mad.lo.s32 	%r154, %r178, %r4, %r21;
	mad.lo.s32 	%r155, %r178, %r3, %r23;
	mul.wide.s32 	%rd194, %r154, 8;
	add.s64 	%rd195, %rd1, %rd194;
	ld.global.f64 	%fd224, [%rd195];
	mul.wide.s32 	%rd196, %r155, 8;
	add.s64 	%rd197, %rd1, %rd196;
	ld.global.f64 	%fd225, [%rd197];
	fma.rn.f64 	%fd226, %fd224, %fd225, %fd316;
	st.global.f64 	[%rd3], %fd226;
	mul.wide.s32 	%rd198, %r94, 8;
	add.s64 	%rd199, %rd195, %rd198;
	ld.global.f64 	%fd227, [%rd199];
	add.s64 	%rd200, %rd197, %rd198;
	ld.global.f64 	%fd228, [%rd200];
	fma.rn.f64 	%fd229, %fd227, %fd228, %fd226;
	st.global.f64 	[%rd3], %fd229;
	add.s64 	%rd201, %rd199, %rd198;
	ld.global.f64 	%fd230, [%rd201];
	add.s64 	%rd202, %rd200, %rd198;
	ld.global.f64 	%fd231, [%rd202];
	fma.rn.f64 	%fd316, %fd230, %fd231, %fd229;
	st.global.f64 	[%rd3], %fd316;
$L__BB0_16:
	setp.gt.u32 	%p40, %r12, -4;
	mov.u32 	%r175, %r96;
	@%p40 bra 	$L__BB0_19;
	mov.b32 	%r174, 0;
	mov.u32 	%r175, %r96;
$L__BB0_18:
	.pragma "nounroll";
	mad.lo.s32 	%r157, %r175, %r4, %r21;
	mad.lo.s32 	%r158, %r175, %r3, %r23;
	mul.wide.s32 	%rd203, %r157, 8;
	add.s64 	%rd204, %rd1, %rd203;
	ld.global.f64 	%fd232, [%rd204];
	mul.f64 	%fd233, %fd232, 0d3FE0000000000000;
	mul.wide.s32 	%rd205, %r158, 8;
	add.s64 	%rd206, %rd1, %rd205;
	ld.global.f64 	%fd234, [%rd206];
	fma.rn.f64 	%fd235, %fd233, %fd234, %fd316;
	st.global.f64 	[%rd3], %fd235;
	mul.wide.s32 	%rd207, %r94, 8;
	add.s64 	%rd208, %rd204, %rd207;
	ld.global.f64 	%fd236, [%rd208];
	mul.f64 	%fd237, %fd236, 0d3FE0000000000000;
	add.s64 	%rd209, %rd206, %rd207;
	ld.global.f64 	%fd238, [%rd209];
	fma.rn.f64 	%fd239, %fd237, %fd238, %fd235;
	st.global.f64 	[%rd3], %fd239;
	add.s64 	%rd210, %rd208, %rd207;
	ld.global.f64 	%fd240, [%rd210];
	mul.f64 	%fd241, %fd240, 0d3FE0000000000000;
	add.s64 	%rd211, %rd209, %rd207;
	ld.global.f64 	%fd242, [%rd211];
	fma.rn.f64 	%fd243, %fd241, %fd242, %fd239;
	st.global.f64 	[%rd3], %fd243;
	mul.wide.s32 	%rd212, %r4, 8;
	add.s64 	%rd213, %rd204, %rd212;
	ld.global.f64 	%fd244, [%rd213];
	mul.f64 	%fd245, %fd244, 0d3FE0000000000000;
	add.s64 	%rd214, %rd211, %rd207;
	ld.global.f64 	%fd246, [%rd214];
	fma.rn.f64 	%fd247, %fd245, %fd246, %fd243;
	st.global.f64 	[%rd3], %fd247;
	add.s64 	%rd215, %rd213, %rd207;
	ld.global.f64 	%fd248, [%rd215];
	mul.f64 	%fd249, %fd248, 0d3FE0000000000000;
	add.s64 	%rd216, %rd214, %rd207;
	ld.global.f64 	%fd250, [%rd216];
	fma.rn.f64 	%fd251, %fd249, %fd250, %fd247;
	st.global.f64 	[%rd3], %fd251;
	add.s64 	%rd217, %rd215, %rd207;
	ld.global.f64 	%fd252, [%rd217];
	mul.f64 	%fd253, %fd252, 0d3FE0000000000000;
	add.s64 	%rd218, %rd216, %rd207;
	ld.global.f64 	%fd254, [%rd218];
	fma.rn.f64 	%fd255, %fd253, %fd254, %fd251;
	st.global.f64 	[%rd3], %fd255;
	add.s64 	%rd219, %rd213, %rd212;
	ld.global.f64 	%fd256, [%rd219];
	mul.f64 	%fd257, %fd256, 0d3FE0000000000000;
	add.s64 	%rd220, %rd218, %rd207;
	ld.global.f64 	%fd258, [%rd220];
	fma.rn.f64 	%fd259, %fd257, %fd258, %fd255;
	st.global.f64 	[%rd3], %fd259;
	add.s64 	%rd221, %rd219, %rd207;
	ld.global.f64 	%fd260, [%rd221];
	mul.f64 	%fd261, %fd260, 0d3FE0000000000000;
	add.s64 	%rd222, %rd220, %rd207;
	ld.global.f64 	%fd262, [%rd222];
	fma.rn.f64 	%fd263, %fd261, %fd262, %fd259;
	st.global.f64 	[%rd3], %fd263;
	add.s64 	%rd223, %rd221, %rd207;
	ld.global.f64 	%fd264, [%rd223];
	mul.f64 	%fd265, %fd264, 0d3FE0000000000000;
	add.s64 	%rd224, %rd222, %rd207;
	ld.global.f64 	%fd266, [%rd224];
	fma.rn.f64 	%fd267, %fd265, %fd266, %fd263;
	st.global.f64 	[%rd3], %fd267;
	add.s64 	%rd225, %rd219, %rd212;
	ld.global.f64 	%fd268, [%rd225];
	mul.f64 	%fd269, %fd268, 0d3FE0000000000000;
	add.s64 	%rd226, %rd224, %rd207;
	ld.global.f64 	%fd270, [%rd226];
	fma.rn.f64 	%fd271, %fd269, %fd270, %fd267;
	st.global.f64 	[%rd3], %fd271;
	add.s64 	%rd227, %rd225, %rd207;
	ld.global.f64 	%fd272, [%rd227];
	mul.f64 	%fd273, %fd272, 0d3FE0000000000000;
	add.s64 	%rd228, %rd226, %rd207;
	ld.global.f64 	%fd274, [%rd228];
	fma.rn.f64 	%fd275, %fd273, %fd274, %fd271;
	st.global.f64 	[%rd3], %fd275;
	add.s64 	%rd229, %rd227, %rd207;
	ld.global.f64 	%fd276, [%rd229];
	mul.f64 	%fd277, %fd276, 0d3FE0000000000000;
	add.s64 	%rd230, %rd228, %rd207;
	ld.global.f64 	%fd278, [%rd230];
	fma.rn.f64 	%fd316, %fd277, %fd278, %fd275;
	st.global.f64 	[%rd3], %fd316;
	add.s32 	%r175, %r175, 4;
	add.s32 	%r174, %r174, 4;
	setp.ne.s32 	%p41, %r174, %r13;
	@%p41 bra 	$L__BB0_18;
$L__BB0_19:
	setp.eq.s32 	%p42, %r9, 0;
	@%p42 bra 	$L__BB0_24;
	setp.eq.s32 	%p43, %r9, 1;
	@%p43 bra 	$L__BB0_22;
	mad.lo.s32 	%r159, %r175, %r4, %r21;
	mad.lo.s32 	%r160, %r175, %r3, %r23;
	mul.wide.s32 	%rd231, %r159, 8;
	add.s64 	%rd232, %rd1, %rd231;
	ld.global.f64 	%fd279, [%rd232];
	mul.f64 	%fd280, %fd279, 0d3FE0000000000000;
	mul.wide.s32 	%rd233, %r160, 8;
	add.s64 	%rd234, %rd1, %rd233;
	ld.global.f64 	%fd281, [%rd234];
	fma.rn.f64 	%fd282, %fd280, %fd281, %fd316;
	st.global.f64 	[%rd3], %fd282;
	mul.wide.s32 	%rd235, %r94, 8;
	add.s64 	%rd236, %rd232, %rd235;
	ld.global.f64 	%fd283, [%rd236];
	mul.f64 	%fd284, %fd283, 0d3FE0000000000000;
	add.s64 	%rd237, %rd234, %rd235;
	ld.global.f64 	%fd285, [%rd237];
	fma.rn.f64 	%fd286, %fd284, %fd285, %fd282;
	st.global.f64 	[%rd3], %fd286;
	add.s64 	%rd238, %rd236, %rd235;
	ld.global.f64 	%fd287, [%rd238];
	mul.f64 	%fd288, %fd287, 0d3FE0000000000000;
	add.s64 	%rd239, %rd237, %rd235;
	ld.global.f64 	%fd289, [%rd239];
	fma.rn.f64 	%fd290, %fd288, %fd289, %fd286;
	st.global.f64 	[%rd3], %fd290;
	mul.wide.s32 	%rd240, %r4, 8;
	add.s64 	%rd241, %rd232, %rd240;
	ld.global.f64 	%fd291, [%rd241];
	mul.f64 	%fd292, %fd291, 0d3FE0000000000000;
	add.s64 	%rd242, %rd239, %rd235;
	ld.global.f64 	%fd293, [%rd242];
	fma.rn.f64 	%fd294, %fd292, %fd293, %fd290;
	st.global.f64 	[%rd3], %fd294;
	add.s64 	%rd243, %rd241, %rd235;
	ld.global.f64 	%fd295, [%rd243];
	mul.f64 	%fd296, %fd295, 0d3FE0000000000000;
	add.s64 	%rd244, %rd242, %rd235;
	ld.global.f64 	%fd297, [%rd244];
	fma.rn.f64 	%fd298, %fd296, %fd297, %fd294;
	st.global.f64 	[%rd3], %fd298;
	add.s64 	%rd245, %rd243, %rd235;
	ld.global.f64 	%fd299, [%rd245];
	mul.f64 	%fd300, %fd299, 0d3FE0000000000000;
	add.s64 	%rd246, %rd244, %rd235;
	ld.global.f64 	%fd301, [%rd246];
	fma.rn.f64 	%fd316, %fd300, %fd301, %fd298;
	st.global.f64 	[%rd3], %fd316;
	add.s32 	%r175, %r175, 2;
$L__BB0_22:
	setp.eq.s32 	%p44, %r14, 0;
	@%p44 bra 	$L__BB0_24;
	mad.lo.s32 	%r161, %r175, %r4, %r21;
	mad.lo.s32 	%r162, %r175, %r3, %r23;
	mul.wide.s32 	%rd247, %r161, 8;
	add.s64 	%rd248, %rd1, %rd247;
	ld.global.f64 	%fd302, [%rd248];
	mul.f64 	%fd303, %fd302, 0d3FE0000000000000;
	mul.wide.s32 	%rd249, %r162, 8;
	add.s64 	%rd250, %rd1, %rd249;
	ld.global.f64 	%fd304, [%rd250];
	fma.rn.f64 	%fd305, %fd303, %fd304, %fd316;
	st.global.f64 	[%rd3], %fd305;
	add.s64 	%rd252, %rd248, %rd251;
	ld.global.f64 	%fd306, [%rd252];
	mul.f64 	%fd307, %fd306, 0d3FE0000000000000;
	add.s64 	%rd253, %rd250, %rd251;
	ld.global.f64 	%fd308, [%rd253];
	fma.rn.f64 	%fd309, %fd307, %fd308, %fd305;
	st.global.f64 	[%rd3], %fd309;
	add.s64 	%rd254, %rd252, %rd251;
	ld.global.f64 	%fd310, [%rd254];
	mul.f64 	%fd311, %fd310, 0d3FE0000000000000;
	add.s64 	%rd255, %rd253, %rd251;
	ld.global.f64 	%fd312, [%rd255];
	fma.rn.f64 	%fd313, %fd311, %fd312, %fd309;
	st.global.f64 	[%rd3], %fd313;
$L__BB0_24:
	add.s32 	%r169, %r169, 1;
	setp.eq.s32 	%p45, %r169, %r95;
	@%p45 bra 	$L__BB0_25;
	bra.uni 	$L__BB0_8;
$L__BB0_25:
	mov.u32 	%r163, %ntid.y;
	mov.u32 	%r164, %nctaid.y;
	mad.lo.s32 	%r168, %r163, %r164, %r168;
	setp.lt.s32 	%p46, %r168, %r95;
	@%p46 bra 	$L__BB0_7;
	bra.uni 	$L__BB0_6;
$L__BB0_26:
	sub.s32 	%r136, %r97, %r96;
	and.b32  	%r42, %r136, 3;
	sub.s32 	%r43, %r96, %r97;
	and.b32  	%r44, %r136, -4;
	and.b32  	%r45, %r136, 1;
	mul.wide.s32 	%rd143, %r94, 8;
$L__BB0_27:
	setp.ge.s32 	%p25, %r5, %r95;
	mov.u32 	%r180, %r5;
	@%p25 bra 	$L__BB0_28;
	bra.uni 	$L__BB0_29;
$L__BB0_28:
	add.s32 	%r167, %r167, %r7;
	setp.lt.s32 	%p33, %r167, %r94;
	@%p33 bra 	$L__BB0_27;
	bra.uni 	$L__BB0_58;
$L__BB0_29:
	mad.lo.s32 	%r49, %r180, %r3, %r167;
	mov.b32 	%r181, 0;
$L__BB0_30:
	setp.gt.u32 	%p26, %r43, -4;
	mad.lo.s32 	%r138, %r181, %r95, %r180;
	mad.lo.s32 	%r139, %r138, %r94, %r167;
	mad.lo.s32 	%r51, %r181, %r4, %r167;
	mul.wide.s32 	%rd93, %r139, 8;
	add.s64 	%rd4, %rd2, %rd93;
	mov.b64 	%rd94, 0;
	st.global.u64 	[%rd4], %rd94;
	mov.f64 	%fd322, 0d0000000000000000;
	mov.u32 	%r184, %r96;
	@%p26 bra 	$L__BB0_33;
	mov.b32 	%r183, 0;
	mov.f64 	%fd322, 0d0000000000000000;
	mov.u32 	%r184, %r96;
$L__BB0_32:
	.pragma "nounroll";
	mad.lo.s32 	%r141, %r184, %r4, %r49;
	mad.lo.s32 	%r142, %r184, %r3, %r51;
	mul.wide.s32 	%rd95, %r141, 8;
	add.s64 	%rd96, %rd1, %rd95;
	ld.global.f64 	%fd88, [%rd96];
	mul.f64 	%fd89, %fd88, 0d3FE0000000000000;
	mul.wide.s32 	%rd97, %r142, 8;
	add.s64 	%rd98, %rd1, %rd97;
	ld.global.f64 	%fd90, [%rd98];
	fma.rn.f64 	%fd91, %fd89, %fd90, %fd322;
	st.global.f64 	[%rd4], %fd91;
	add.s64 	%rd100, %rd96, %rd143;
	ld.global.f64 	%fd92, [%rd100];
	mul.f64 	%fd93, %fd92, 0d3FE0000000000000;
	add.s64 	%rd101, %rd98, %rd143;
	ld.global.f64 	%fd94, [%rd101];
	fma.rn.f64 	%fd95, %fd93, %fd94, %fd91;
	st.global.f64 	[%rd4], %fd95;
	add.s64 	%rd102, %rd100, %rd143;
	ld.global.f64 	%fd96, [%rd102];
	mul.f64 	%fd97, %fd96, 0d3FE0000000000000;
	add.s64 	%rd103, %rd101, %rd143;
	ld.global.f64 	%fd98, [%rd103];
	fma.rn.f64 	%fd99, %fd97, %fd98, %fd95;
	st.global.f64 	[%rd4], %fd99;
	mul.wide.s32 	%rd104, %r4, 8;
	add.s64 	%rd105, %rd96, %rd104;
	ld.global.f64 	%fd100, [%rd105];
	mul.f64 	%fd101, %fd100, 0d3FE0000000000000;
	add.s64 	%rd106, %rd103, %rd143;
	ld.global.f64 	%fd102, [%rd106];
	fma.rn.f64 	%fd103, %fd101, %fd102, %fd99;
	st.global.f64 	[%rd4], %fd103;
	add.s64 	%rd107, %rd105, %rd143;
	ld.global.f64 	%fd104, [%rd107];
	mul.f64 	%fd105, %fd104, 0d3FE0000000000000;
	add.s64 	%rd108, %rd106, %rd143;
	ld.global.f64 	%fd106, [%rd108];
	fma.rn.f64 	%fd107, %fd105, %fd106, %fd103;
	st.global.f64 	[%rd4], %fd107;
	add.s64 	%rd109, %rd107, %rd143;
	ld.global.f64 	%fd108, [%rd109];
	mul.f64 	%fd109, %fd108, 0d3FE0000000000000;
	add.s64 	%rd110, %rd108, %rd143;
	ld.global.f64 	%fd110, [%rd110];
	fma.rn.f64 	%fd111, %fd109, %fd110, %fd107;
	st.global.f64 	[%rd4], %fd111;
	add.s64 	%rd111, %rd105, %rd104;
	ld.global.f64 	%fd112, [%rd111];
	mul.f64 	%fd113, %fd112, 0d3FE0000000000000;
	add.s64 	%rd112, %rd110, %rd143;
	ld.global.f64 	%fd114, [%rd112];
	fma.rn.f64 	%fd115, %fd113, %fd114, %fd111;
	st.global.f64 	[%rd4], %fd115;
	add.s64 	%rd113, %rd111, %rd143;
	ld.global.f64 	%fd116, [%rd113];
	mul.f64 	%fd117, %fd116, 0d3FE0000000000000;
	add.s64 	%rd114, %rd112, %rd143;
	ld.global.f64 	%fd118, [%rd114];
	fma.rn.f64 	%fd119, %fd117, %fd118, %fd115;
	st.global.f64 	[%rd4], %fd119;
	add.s64 	%rd115, %rd113, %rd143;
	ld.global.f64 	%fd120, [%rd115];
	mul.f64 	%fd121, %fd120, 0d3FE0000000000000;
	add.s64 	%rd116, %rd114, %rd143;
	ld.global.f64 	%fd122, [%rd116];
	fma.rn.f64 	%fd123, %fd121, %fd122, %fd119;
	st.global.f64 	[%rd4], %fd123;
	add.s64 	%rd117, %rd111, %rd104;
	ld.global.f64 	%fd124, [%rd117];
	mul.f64 	%fd125, %fd124, 0d3FE0000000000000;
	add.s64 	%rd118, %rd116, %rd143;
	ld.global.f64 	%fd126, [%rd118];
	fma.rn.f64 	%fd127, %fd125, %fd126, %fd123;
	st.global.f64 	[%rd4], %fd127;
	add.s64 	%rd119, %rd117, %rd143;
	ld.global.f64 	%fd128, [%rd119];
	mul.f64 	%fd129, %fd128, 0d3FE0000000000000;
	add.s64 	%rd120, %rd118, %rd143;
	ld.global.f64 	%fd130, [%rd120];
	fma.rn.f64 	%fd131, %fd129, %fd130, %fd127;
	st.global.f64 	[%rd4], %fd131;
	add.s64 	%rd121, %rd119, %rd143;
	ld.global.f64 	%fd132, [%rd121];
	mul.f64 	%fd133, %fd132, 0d3FE0000000000000;
	add.s64 	%rd122, %rd120, %rd143;
	ld.global.f64 	%fd134, [%rd122];
	fma.rn.f64 	%fd322, %fd133, %fd134, %fd131;
	st.global.f64 	[%rd4], %fd322;
	add.s32 	%r184, %r184, 4;
	add.s32 	%r183, %r183, 4;
	setp.ne.s32 	%p27, %r183, %r44;
	@%p27 bra 	$L__BB0_32;
$L__BB0_33:
	setp.eq.s32 	%p28, %r42, 0;
	@%p28 bra 	$L__BB0_38;
	setp.eq.s32 	%p29, %r42, 1;
	@%p29 bra 	$L__BB0_36;
	mad.lo.s32 	%r143, %r184, %r4, %r49;
	mad.lo.s32 	%r144, %r184, %r3, %r51;
	mul.wide.s32 	%rd123, %r143, 8;
	add.s64 	%rd124, %rd1, %rd123;
	ld.global.f64 	%fd135, [%rd124];
	mul.f64 	%fd136, %fd135, 0d3FE0000000000000;
	mul.wide.s32 	%rd125, %r144, 8;
	add.s64 	%rd126, %rd1, %rd125;
	ld.global.f64 	%fd137, [%rd126];
	fma.rn.f64 	%fd138, %fd136, %fd137, %fd322;
	st.global.f64 	[%rd4], %fd138;
	add.s64 	%rd128, %rd124, %rd143;
	ld.global.f64 	%fd139, [%rd128];
	mul.f64 	%fd140, %fd139, 0d3FE0000000000000;
	add.s64 	%rd129, %rd126, %rd143;
	ld.global.f64 	%fd141, [%rd129];
	fma.rn.f64 	%fd142, %fd140, %fd141, %fd138;
	st.global.f64 	[%rd4], %fd142;
	add.s64 	%rd130, %rd128, %rd143;
	ld.global.f64 	%fd143, [%rd130];
	mul.f64 	%fd144, %fd143, 0d3FE0000000000000;
	add.s64 	%rd131, %rd129, %rd143;
	ld.global.f64 	%fd145, [%rd131];
	fma.rn.f64 	%fd146, %fd144, %fd145, %fd142;
	st.global.f64 	[%rd4], %fd146;
	mul.wide.s32 	%rd132, %r4, 8;
	add.s64 	%rd133, %rd124, %rd132;
	ld.global.f64 	%fd147, [%rd133];
	mul.f64 	%fd148, %fd147, 0d3FE0000000000000;
	add.s64 	%rd134, %rd131, %rd143;
	ld.global.f64 	%fd149, [%rd134];
	fma.rn.f64 	%fd150, %fd148, %fd149, %fd146;
	st.global.f64 	[%rd4], %fd150;
	add.s64 	%rd135, %rd133, %rd143;
	ld.global.f64 	%fd151, [%rd135];
	mul.f64 	%fd152, %fd151, 0d3FE0000000000000;
	add.s64 	%rd136, %rd134, %rd143;
	ld.global.f64 	%fd153, [%rd136];
	fma.rn.f64 	%fd154, %fd152, %fd153, %fd150;
	st.global.f64 	[%rd4], %fd154;
	add.s64 	%rd137, %rd135, %rd143;
	ld.global.f64 	%fd155, [%rd137];
	mul.f64 	%fd156, %fd155, 0d3FE0000000000000;
	add.s64 	%rd138, %rd136, %rd143;
	ld.global.f64 	%fd157, [%rd138];
	fma.rn.f64 	%fd322, %fd156, %fd157, %fd154;
	st.global.f64 	[%rd4], %fd322;
	add.s32 	%r184, %r184, 2;
$L__BB0_36:
	setp.eq.s32 	%p30, %r45, 0;
	@%p30 bra 	$L__BB0_38;
	mad.lo.s32 	%r145, %r184, %r4, %r49;
	mad.lo.s32 	%r146, %r184, %r3, %r51;
	mul.wide.s32 	%rd139, %r145, 8;
	add.s64 	%rd140, %rd1, %rd139;
	ld.global.f64 	%fd158, [%rd140];
	mul.f64 	%fd159, %fd158, 0d3FE0000000000000;
	mul.wide.s32 	%rd141, %r146, 8;
	add.s64 	%rd142, %rd1, %rd141;
	ld.global.f64 	%fd160, [%rd142];
	fma.rn.f64 	%fd161, %fd159, %fd160, %fd322;
	st.global.f64 	[%rd4], %fd161;
	add.s64 	%rd144, %rd140, %rd143;
	ld.global.f64 	%fd162, [%rd144];
	mul.f64 	%fd163, %fd162, 0d3FE0000000000000;
	add.s64 	%rd145, %rd142, %rd143;
	ld.global.f64 	%fd164, [%rd145];
	fma.rn.f64 	%fd165, %fd163, %fd164, %fd161;
	st.global.f64 	[%rd4], %fd165;
	add.s64 	%rd146, %rd144, %rd143;
	ld.global.f64 	%fd166, [%rd146];
	mul.f64 	%fd167, %fd166, 0d3FE0000000000000;
	add.s64 	%rd147, %rd145, %rd143;
	ld.global.f64 	%fd168, [%rd147];
	fma.rn.f64 	%fd169, %fd167, %fd168, %fd165;
	st.global.f64 	[%rd4], %fd169;
$L__BB0_38:
	add.s32 	%r181, %r181, 1;
	setp.ne.s32 	%p31, %r181, %r95;
	@%p31 bra 	$L__BB0_30;
	add.s32 	%r180, %r180, %r6;
	setp.lt.s32 	%p32, %r180, %r95;
	@%p32 bra 	$L__BB0_29;
	bra.uni 	$L__BB0_28;
$L__BB0_40:
	setp.lt.s32 	%p4, %r96, 1;
	@%p4 bra 	$L__BB0_55;
	and.b32  	%r61, %r96, 3;
	and.b32  	%r62, %r96, 2147483644;
	and.b32  	%r63, %r96, 1;
	mul.wide.s32 	%rd88, %r94, 8;
$L__BB0_42:
	setp.ge.s32 	%p15, %r5, %r95;
	mov.u32 	%r187, %r5;
	@%p15 bra 	$L__BB0_43;
	bra.uni 	$L__BB0_44;
$L__BB0_43:
	add.s32 	%r167, %r167, %r7;
	setp.lt.s32 	%p23, %r167, %r94;
	@%p23 bra 	$L__BB0_42;
	bra.uni 	$L__BB0_58;
$L__BB0_44:
	mad.lo.s32 	%r67, %r187, %r3, %r167;
	mov.b32 	%r188, 0;
$L__BB0_45:
	setp.lt.u32 	%p16, %r96, 4;
	mad.lo.s32 	%r127, %r188, %r95, %r187;
	mad.lo.s32 	%r128, %r127, %r94, %r167;
	mad.lo.s32 	%r69, %r188, %r4, %r167;
	mul.wide.s32 	%rd38, %r128, 8;
	add.s64 	%rd5, %rd2, %rd38;
	mov.b64 	%rd39, 0;
	st.global.u64 	[%rd5], %rd39;
	mov.b32 	%r191, 0;
	mov.f64 	%fd325, 0d0000000000000000;
	@%p16 bra 	$L__BB0_48;
	mov.b32 	%r189, 0;
	mov.f64 	%fd325, 0d0000000000000000;
$L__BB0_47:
	.pragma "nounroll";
	mad.lo.s32 	%r130, %r189, %r4, %r67;
	mad.lo.s32 	%r131, %r189, %r3, %r69;
	mul.wide.s32 	%rd40, %r130, 8;
	add.s64 	%rd41, %rd1, %rd40;
	ld.global.f64 	%fd25, [%rd41];
	mul.wide.s32 	%rd42, %r131, 8;
	add.s64 	%rd43, %rd1, %rd42;
	ld.global.f64 	%fd26, [%rd43];
	fma.rn.f64 	%fd27, %fd25, %fd26, %fd325;
	st.global.f64 	[%rd5], %fd27;
	add.s64 	%rd45, %rd41, %rd88;
	ld.global.f64 	%fd28, [%rd45];
	add.s64 	%rd46, %rd43, %rd88;
	ld.global.f64 	%fd29, [%rd46];
	fma.rn.f64 	%fd30, %fd28, %fd29, %fd27;
	st.global.f64 	[%rd5], %fd30;
	add.s64 	%rd47, %rd45, %rd88;
	ld.global.f64 	%fd31, [%rd47];
	add.s64 	%rd48, %rd46, %rd88;
	ld.global.f64 	%fd32, [%rd48];
	fma.rn.f64 	%fd33, %fd31, %fd32, %fd30;
	st.global.f64 	[%rd5], %fd33;
	mul.wide.s32 	%rd49, %r4, 8;
	add.s64 	%rd50, %rd41, %rd49;
	ld.global.f64 	%fd34, [%rd50];
	add.s64 	%rd51, %rd48, %rd88;
	ld.global.f64 	%fd35, [%rd51];
	fma.rn.f64 	%fd36, %fd34, %fd35, %fd33;
	st.global.f64 	[%rd5], %fd36;
	add.s64 	%rd52, %rd50, %rd88;
	ld.global.f64 	%fd37, [%rd52];
	add.s64 	%rd53, %rd51, %rd88;
	ld.global.f64 	%fd38, [%rd53];
	fma.rn.f64 	%fd39, %fd37, %fd38, %fd36;
	st.global.f64 	[%rd5], %fd39;
	add.s64 	%rd54, %rd52, %rd88;
	ld.global.f64 	%fd40, [%rd54];
	add.s64 	%rd55, %rd53, %rd88;
	ld.global.f64 	%fd41, [%rd55];
	fma.rn.f64 	%fd42, %fd40, %fd41, %fd39;
	st.global.f64 	[%rd5], %fd42;
	add.s64 	%rd56, %rd50, %rd49;
	ld.global.f64 	%fd43, [%rd56];
	add.s64 	%rd57, %rd55, %rd88;
	ld.global.f64 	%fd44, [%rd57];
	fma.rn.f64 	%fd45, %fd43, %fd44, %fd42;
	st.global.f64 	[%rd5], %fd45;
	add.s64 	%rd58, %rd56, %rd88;
	ld.global.f64 	%fd46, [%rd58];
	add.s64 	%rd59, %rd57, %rd88;
	ld.global.f64 	%fd47, [%rd59];
	fma.rn.f64 	%fd48, %fd46, %fd47, %fd45;
	st.global.f64 	[%rd5], %fd48;
	add.s64 	%rd60, %rd58, %rd88;
	ld.global.f64 	%fd49, [%rd60];
	add.s64 	%rd61, %rd59, %rd88;
	ld.global.f64 	%fd50, [%rd61];
	fma.rn.f64 	%fd51, %fd49, %fd50, %fd48;
	st.global.f64 	[%rd5], %fd51;
	add.s64 	%rd62, %rd56, %rd49;
	ld.global.f64 	%fd52, [%rd62];
	add.s64 	%rd63, %rd61, %rd88;
	ld.global.f64 	%fd53, [%rd63];
	fma.rn.f64 	%fd54, %fd52, %fd53, %fd51;
	st.global.f64 	[%rd5], %fd54;
	add.s64 	%rd64, %rd62, %rd88;
	ld.global.f64 	%fd55, [%rd64];
	add.s64 	%rd65, %rd63, %rd88;
	ld.global.f64 	%fd56, [%rd65];
	fma.rn.f64 	%fd57, %fd55, %fd56, %fd54;
	st.global.f64 	[%rd5], %fd57;
	add.s64 	%rd66, %rd64, %rd88;
	ld.global.f64 	%fd58, [%rd66];
	add.s64 	%rd67, %rd65, %rd88;
	ld.global.f64 	%fd59, [%rd67];
	fma.rn.f64 	%fd325, %fd58, %fd59, %fd57;
	st.global.f64 	[%rd5], %fd325;
	add.s32 	%r189, %r189, 4;
	setp.ne.s32 	%p17, %r189, %r62;
	mov.u32 	%r191, %r62;
	@%p17 bra 	$L__BB0_47;
$L__BB0_48:
	setp.eq.s32 	%p18, %r61, 0;
	@%p18 bra 	$L__BB0_53;
	setp.eq.s32 	%p19, %r61, 1;
	@%p19 bra 	$L__BB0_51;
	mad.lo.s32 	%r132, %r191, %r4, %r67;
	mad.lo.s32 	%r133, %r191, %r3, %r69;
	mul.wide.s32 	%rd68, %r132, 8;
	add.s64 	%rd69, %rd1, %rd68;
	ld.global.f64 	%fd60, [%rd69];
	mul.wide.s32 	%rd70, %r133, 8;
	add.s64 	%rd71, %rd1, %rd70;
	ld.global.f64 	%fd61, [%rd71];
	fma.rn.f64 	%fd62, %fd60, %fd61, %fd325;
	st.global.f64 	[%rd5], %fd62;
	add.s64 	%rd73, %rd69, %rd88;
	ld.global.f64 	%fd63, [%rd73];
	add.s64 	%rd74, %rd71, %rd88;
	ld.global.f64 	%fd64, [%rd74];
	fma.rn.f64 	%fd65, %fd63, %fd64, %fd62;
	st.global.f64 	[%rd5], %fd65;
	add.s64 	%rd75, %rd73, %rd88;
	ld.global.f64 	%fd66, [%rd75];
	add.s64 	%rd76, %rd74, %rd88;
	ld.global.f64 	%fd67, [%rd76];
	fma.rn.f64 	%fd68, %fd66, %fd67, %fd65;
	st.global.f64 	[%rd5], %fd68;
	mul.wide.s32 	%rd77, %r4, 8;
	add.s64 	%rd78, %rd69, %rd77;
	ld.global.f64 	%fd69, [%rd78];
	add.s64 	%rd79, %rd76, %rd88;
	ld.global.f64 	%fd70, [%rd79];
	fma.rn.f64 	%fd71, %fd69, %fd70, %fd68;
	st.global.f64 	[%rd5], %fd71;
	add.s64 	%rd80, %rd78, %rd88;
	ld.global.f64 	%fd72, [%rd80];
	add.s64 	%rd81, %rd79, %rd88;
	ld.global.f64 	%fd73, [%rd81];
	fma.rn.f64 	%fd74, %fd72, %fd73, %fd71;
	st.global.f64 	[%rd5], %fd74;
	add.s64 	%rd82, %rd80, %rd88;
	ld.global.f64 	%fd75, [%rd82];
	add.s64 	%rd83, %rd81, %rd88;
	ld.global.f64 	%fd76, [%rd83];
	fma.rn.f64 	%fd325, %fd75, %fd76, %fd74;
	st.global.f64 	[%rd5], %fd325;
	add.s32 	%r191, %r191, 2;
$L__BB0_51:
	setp.eq.s32 	%p20, %r63, 0;
	@%p20 bra 	$L__BB0_53;
	mad.lo.s32 	%r134, %r191, %r4, %r67;
	mad.lo.s32 	%r135, %r191, %r3, %r69;
	mul.wide.s32 	%rd84, %r134, 8;
	add.s64 	%rd85, %rd1, %rd84;
	ld.global.f64 	%fd77, [%rd85];
	mul.wide.s32 	%rd86, %r135, 8;
	add.s64 	%rd87, %rd1, %rd86;
	ld.global.f64 	%fd78, [%rd87];
	fma.rn.f64 	%fd79, %fd77, %fd78, %fd325;
	st.global.f64 	[%rd5], %fd79;
	add.s64 	%rd89, %rd85, %rd88;
	ld.global.f64 	%fd80, [%rd89];
	add.s64 	%rd90, %rd87, %rd88;
	ld.global.f64 	%fd81, [%rd90];
	fma.rn.f64 	%fd82, %fd80, %fd81, %fd79;
	st.global.f64 	[%rd5], %fd82;
	add.s64 	%rd91, %rd89, %rd88;
	ld.global.f64 	%fd83, [%rd91];
	add.s64 	%rd92, %rd90, %rd88;
	ld.global.f64 	%fd84, [%rd92];
	fma.rn.f64 	%fd85, %fd83, %fd84, %fd82;
	st.global.f64 	[%rd5], %fd85;
$L__BB0_53:
	add.s32 	%r188, %r188, 1;
	setp.ne.s32 	%p21, %r188, %r95;
	@%p21 bra 	$L__BB0_45;
	add.s32 	%r187, %r187, %r6;
	setp.lt.s32 	%p22, %r187, %r95;
	@%p22 bra 	$L__BB0_44;
	bra.uni 	$L__BB0_43;
$L__BB0_55:
	add.s32 	%r77, %r95, -1;
	and.b32  	%r78, %r95, 7;
	add.s32 	%r79, %r78, -1;
	and.b32  	%r80, %r95, 3;
	and.b32  	%r81, %r95, 2147483640;
	and.b32  	%r82, %r95, 1;
	mul.wide.s32 	%rd28, %r4, 8;
$L__BB0_56:
	setp.ge.s32 	%p5, %r5, %r95;
	mov.u32 	%r193, %r5;
	@%p5 bra 	$L__BB0_57;
	bra.uni 	$L__BB0_59;
$L__BB0_57:
	add.s32 	%r167, %r167, %r7;
	setp.lt.s32 	%p14, %r167, %r94;
	@%p14 bra 	$L__BB0_56;
$L__BB0_58:
	ret;
$L__BB0_59:
	setp.lt.u32 	%p6, %r77, 7;
	mov.b32 	%r196, 0;
	@%p6 bra 	$L__BB0_62;
	mov.b32 	%r194, 0;
$L__BB0_61:
	.pragma "nounroll";
	mad.lo.s32 	%r107, %r194, %r95, %r193;
	mad.lo.s32 	%r108, %r107, %r94, %r167;
	mul.wide.s32 	%rd8, %r108, 8;
	add.s64 	%rd9, %rd2, %rd8;
	mov.b64 	%rd10, 0;
	st.global.u64 	[%rd9], %rd10;
	add.s32 	%r109, %r107, %r95;
	mad.lo.s32 	%r110, %r109, %r94, %r167;
	mul.wide.s32 	%rd11, %r110, 8;
	add.s64 	%rd12, %rd2, %rd11;
	st.global.u64 	[%rd12], %rd10;
	add.s32 	%r111, %r109, %r95;
	mad.lo.s32 	%r112, %r111, %r94, %r167;
	mul.wide.s32 	%rd13, %r112, 8;
	add.s64 	%rd14, %rd2, %rd13;
	st.global.u64 	[%rd14], %rd10;
	add.s64 	%rd16, %rd9, %rd28;
	st.global.u64 	[%rd16], %rd10;
	add.s64 	%rd17, %rd12, %rd28;
	st.global.u64 	[%rd17], %rd10;
	add.s64 	%rd18, %rd14, %rd28;
	st.global.u64 	[%rd18], %rd10;
	add.s64 	%rd19, %rd16, %rd28;
	st.global.u64 	[%rd19], %rd10;
	add.s64 	%rd20, %rd17, %rd28;
	st.global.u64 	[%rd20], %rd10;
	add.s32 	%r194, %r194, 8;
	setp.ne.s32 	%p7, %r194, %r81;
	mov.u32 	%r196, %r81;
	@%p7 bra 	$L__BB0_61;
$L__BB0_62:
	setp.eq.s32 	%p8, %r78, 0;
	@%p8 bra 	$L__BB0_70;
	setp.lt.u32 	%p9, %r79, 3;
	@%p9 bra 	$L__BB0_65;
	mad.lo.s32 	%r113, %r196, %r95, %r193;
	mad.lo.s32 	%r114, %r113, %r94, %r167;
	mul.wide.s32 	%rd21, %r114, 8;
	add.s64 	%rd22, %rd2, %rd21;
	mov.b64 	%rd23, 0;
	st.global.u64 	[%rd22], %rd23;
	add.s32 	%r115, %r113, %r95;
	mad.lo.s32 	%r116, %r115, %r94, %r167;
	mul.wide.s32 	%rd24, %r116, 8;
	add.s64 	%rd25, %rd2, %rd24;
	st.global.u64 	[%rd25], %rd23;
	add.s32 	%r117, %r115, %r95;
	mad.lo.s32 	%r118, %r117, %r94, %r167;
	mul.wide.s32 	%rd26, %r118, 8;
	add.s64 	%rd27, %rd2, %rd26;
	st.global.u64 	[%rd27], %rd23;
	add.s64 	%rd29, %rd22, %rd28;
	st.global.u64 	[%rd29], %rd23;
	add.s32 	%r196, %r196, 4;
$L__BB0_65:
	setp.eq.s32 	%p10, %r80, 0;
	@%p10 bra 	$L__BB0_70;
	setp.eq.s32 	%p11, %r80, 1;
	@%p11 bra 	$L__BB0_68;
	mad.lo.s32 	%r119, %r196, %r95, %r193;
	mad.lo.s32 	%r120, %r119, %r94, %r167;
	mul.wide.s32 	%rd30, %r120, 8;
	add.s64 	%rd31, %rd2, %rd30;
	mov.b64 	%rd32, 0;
	st.global.u64 	[%rd31], %rd32;
	add.s32 	%r121, %r119, %r95;
	mad.lo.s32 	%r122, %r121, %r94, %r167;
	mul.wide.s32 	%rd33, %r122, 8;
	add.s64 	%rd34, %rd2, %rd33;
	st.global.u64 	[%rd34], %rd32;
	add.s32 	%r196, %r196, 2;
$L__BB0_68:
	setp.eq.s32 	%p12, %r82, 0;
	@%p12 bra 	$L__BB0_70;
	mad.lo.s32 	%r123, %r196, %r95, %r193;
	mad.lo.s32 	%r124, %r123, %r94, %r167;
	mul.wide.s32 	%rd35, %r124, 8;
	add.s64 	%rd36, %rd2, %rd35;
	mov.b64 	%rd37, 0;
	st.global.u64 	[%rd36], %rd37;
$L__BB0_70:
	add.s32 	%r193, %r193, %r6;
	setp.lt.s32 	%p13, %r193, %r95;
	@%p13 bra 	$L__BB0_59;
	bra.uni 	$L__BB0_57;

}


// ===== COMPILED SASS (sm_100) =====

	.target	sm_100

	.elftype	@"ET_EXEC"


//--------------------- .note.nv.tkinfo           --------------------------
	.section	.note.nv.tkinfo,"",@"SHT_NOTE"
	.sectionflags	@"SHF_NOTE_NV_TKINFO"
	.tkinfo
        /*0018*/ 	.word	0x00000002
        /*0030*/ 	.string	""
        /*0030*/ 	.string	"ptxas"
        /*0030*/ 	.string	"Cuda compilation tools, release 13.0, V13.0.88"
        /*0030*/ 	.string	"Build cuda_13.0.r13.0/compiler.36424714_0"
        /*0030*/ 	.string	"-arch sm_100 -m 64 "



//--------------------- .note.nv.cuinfo           --------------------------
	.section	.note.nv.cuinfo,"",@"SHT_NOTE"
	.sectionflags	@"SHF_NOTE_NV_CUINFO"
        /*0018*/ 	.short	0x0002
        /*001a*/ 	.short	0x0064
        /*001c*/ 	.short	0x0082
	.zero		2


//--------------------- .nv.info                  --------------------------
	.section	.nv.info,"",@"SHT_CUDA_INFO"
	.align	4


	//----- nvinfo : EIATTR_REGCOUNT
	.align		4
        /*0000*/ 	.byte	0x04, 0x2f
        /*0002*/ 	.short	(.L_1 - .L_0)
	.align		4
.L_0:
        /*0004*/ 	.word	index@(_Z18no_tmpC2_os_kerneliiiiPdS_)
        /*0008*/ 	.word	0x00000020


	//----- nvinfo : EIATTR_FRAME_SIZE
	.align		4
.L_1:
        /*000c*/ 	.byte	0x04, 0x11
        /*000e*/ 	.short	(.L_3 - .L_2)
	.align		4
.L_2:
        /*0010*/ 	.word	index@(_Z18no_tmpC2_os_kerneliiiiPdS_)
        /*0014*/ 	.word	0x00000000


	//----- nvinfo : EIATTR_MIN_STACK_SIZE
	.align		4
.L_3:
        /*0018*/ 	.byte	0x04, 0x12
        /*001a*/ 	.short	(.L_5 - .L_4)
	.align		4
.L_4:
        /*001c*/ 	.word	index@(_Z18no_tmpC2_os_kerneliiiiPdS_)
        /*0020*/ 	.word	0x00000000
.L_5:


//--------------------- .nv.compat                --------------------------
	.section	.nv.compat,"",@"SHT_CUDA_COMPAT_INFO"
	.align	4
        /*0000*/ 	.byte	0x02, 0x09, 0x00, 0x00, 0x02, 0x02, 0x01, 0x00, 0x02, 0x05, 0x05, 0x00, 0x03, 0x07, 0x01, 0x01
        /*0010*/ 	.byte	0x02, 0x03, 0x00, 0x00, 0x02, 0x06, 0x01, 0x00, 0x04, 0x0b, 0x08, 0x00, 0x01, 0x00, 0x00, 0x00
        /*0020*/ 	.byte	0x00, 0x00, 0x00, 0x00


//--------------------- .nv.info._Z18no_tmpC2_os_kerneliiiiPdS_ --------------------------
	.section	.nv.info._Z18no_tmpC2_os_kerneliiiiPdS_,"",@"SHT_CUDA_INFO"
	.sectionflags	@""
	.align	4


	//----- nvinfo : EIATTR_CUDA_API_VERSION
	.align		4
        /*0000*/ 	.byte	0x04, 0x37
        /*0002*/ 	.short	(.L_7 - .L_6)
.L_6:
        /*0004*/ 	.word	0x00000082


	//----- nvinfo : EIATTR_KPARAM_INFO
	.align		4
.L_7:
        /*0008*/ 	.byte	0x04, 0x17
        /*000a*/ 	.short	(.L_9 - .L_8)
.L_8:
        /*000c*/ 	.word	0x00000000
        /*0010*/ 	.short	0x0005
        /*0012*/ 	.short	0x0018
        /*0014*/ 	.byte	0x00, 0xf5, 0x21, 0x00


	//----- nvinfo : EIATTR_KPARAM_INFO
	.align		4
.L_9:
        /*0018*/ 	.byte	0x04, 0x17
        /*001a*/ 	.short	(.L_11 - .L_10)
.L_10:
        /*001c*/ 	.word	0x00000000
        /*0020*/ 	.short	0x0004
        /*0022*/ 	.short	0x0010
        /*0024*/ 	.byte	0x00, 0xf5, 0x21, 0x00


	//----- nvinfo : EIATTR_KPARAM_INFO
	.align		4
.L_11:
        /*0028*/ 	.byte	0x04, 0x17
        /*002a*/ 	.short	(.L_13 - .L_12)
.L_12:
        /*002c*/ 	.word	0x00000000
        /*0030*/ 	.short	0x0003
        /*0032*/ 	.short	0x000c
        /*0034*/ 	.byte	0x00, 0xf0, 0x11, 0x00


	//----- nvinfo : EIATTR_KPARAM_INFO
	.align		4
.L_13:
        /*0038*/ 	.byte	0x04, 0x17
        /*003a*/ 	.short	(.L_15 - .L_14)
.L_14:
        /*003c*/ 	.word	0x00000000
        /*0040*/ 	.short	0x0002
        /*0042*/ 	.short	0x0008
        /*0044*/ 	.byte	0x00, 0xf0, 0x11, 0x00


	//----- nvinfo : EIATTR_KPARAM_INFO
	.align		4
.L_15:
        /*0048*/ 	.byte	0x04, 0x17
        /*004a*/ 	.short	(.L_17 - .L_16)
.L_16:
        /*004c*/ 	.word	0x00000000
        /*0050*/ 	.short	0x0001
        /*0052*/ 	.short	0x0004
        /*0054*/ 	.byte	0x00, 0xf0, 0x11, 0x00


	//----- nvinfo : EIATTR_KPARAM_INFO
	.align		4
.L_17:
        /*0058*/ 	.byte	0x04, 0x17
        /*005a*/ 	.short	(.L_19 - .L_18)
.L_18:
        /*005c*/ 	.word	0x00000000
        /*0060*/ 	.short	0x0000
        /*0062*/ 	.short	0x0000
        /*0064*/ 	.byte	0x00, 0xf0, 0x11, 0x00


	//----- nvinfo : EIATTR_SPARSE_MMA_MASK
	.align		4
.L_19:
        /*0068*/ 	.byte	0x03, 0x50
        /*006a*/ 	.short	0x0000


	//----- nvinfo : EIATTR_MAXREG_COUNT
	.align		4
        /*006c*/ 	.byte	0x03, 0x1b
        /*006e*/ 	.short	0x00ff


	//----- nvinfo : EIATTR_MERCURY_ISA_VERSION
	.align		4
        /*0070*/ 	.byte	0x03, 0x5f
        /*0072*/ 	.short	0x0101


	//----- nvinfo : EIATTR_VRC_CTA_INIT_COUNT
	.align		4
        /*0074*/ 	.byte	0x02, 0x4a
	.zero		1
	.zero		1


	//----- nvinfo : EIATTR_EXIT_INSTR_OFFSETS
	.align		4
        /*0078*/ 	.byte	0x04, 0x1c
        /*007a*/ 	.short	(.L_21 - .L_20)


	//   ....[0]....
.L_20:
        /*007c*/ 	.word	0x00000070


	//   ....[1]....
        /*0080*/ 	.word	0x00000120


	//   ....[2]....
        /*0084*/ 	.word	0x00001910


	//   ....[3]....
        /*0088*/ 	.word	0x00002600


	//   ....[4]....
        /*008c*/ 	.word	0x00003190


	//   ....[5]....
        /*0090*/ 	.word	0x00003790


	//----- nvinfo : EIATTR_CRS_STACK_SIZE
	.align		4
.L_21:
        /*0094*/ 	.byte	0x04, 0x1e
        /*0096*/ 	.short	(.L_23 - .L_22)
.L_22:
        /*0098*/ 	.word	0x00000000


	//----- nvinfo : EIATTR_CBANK_PARAM_SIZE
	.align		4
.L_23:
        /*009c*/ 	.byte	0x03, 0x19
        /*009e*/ 	.short	0x0020


	//----- nvinfo : EIATTR_PARAM_CBANK
	.align		4
        /*00a0*/ 	.byte	0x04, 0x0a
        /*00a2*/ 	.short	(.L_25 - .L_24)
	.align		4
.L_24:
        /*00a4*/ 	.word	index@(.nv.constant0._Z18no_tmpC2_os_kerneliiiiPdS_)
        /*00a8*/ 	.short	0x0380
        /*00aa*/ 	.short	0x0020


	//----- nvinfo : EIATTR_SW_WAR
	.align		4
.L_25:
        /*00ac*/ 	.byte	0x04, 0x36
        /*00ae*/ 	.short	(.L_27 - .L_26)
.L_26:
        /*00b0*/ 	.word	0x00000008
.L_27:


//--------------------- .nv.callgraph             --------------------------
	.section	.nv.callgraph,"",@"SHT_CUDA_CALLGRAPH"
	.align	4
	.sectionentsize	8
	.align		4
        /*0000*/ 	.word	0x00000000
	.align		4
        /*0004*/ 	.word	0xffffffff
	.align		4
        /*0008*/ 	.word	0x00000000
	.align		4
        /*000c*/ 	.word	0xfffffffe
	.align		4
        /*0010*/ 	.word	0x00000000
	.align		4
        /*0014*/ 	.word	0xfffffffd
	.align		4
        /*0018*/ 	.word	0x00000000
	.align		4
        /*001c*/ 	.word	0xfffffffc


//--------------------- .text._Z18no_tmpC2_os_kerneliiiiPdS_ --------------------------
	.section	.text._Z18no_tmpC2_os_kerneliiiiPdS_,"ax",@progbits
	.align	128
        .global         _Z18no_tmpC2_os_kerneliiiiPdS_
        .type           _Z18no_tmpC2_os_kerneliiiiPdS_,@function
        .size           _Z18no_tmpC2_os_kerneliiiiPdS_,(.L_x_44 - _Z18no_tmpC2_os_kerneliiiiPdS_)
        .other          _Z18no_tmpC2_os_kerneliiiiPdS_,@"STO_CUDA_ENTRY STV_DEFAULT"
_Z18no_tmpC2_os_kerneliiiiPdS_:
.text._Z18no_tmpC2_os_kerneliiiiPdS_:
[----:B------:R-:W-:Y:S01]  /*0000*/  LDC R1, c[0x0][0x37c] ;  /* 0x0000df00ff017b82 */ /* 0x000fe20000000800 */
[----:B------:R-:W0:Y:S07]  /*0010*/  S2R R4, SR_TID.X ;  /* 0x0000000000047919 */ /* 0x000e2e0000002100 */
[----:B------:R-:W0:Y:S01]  /*0020*/  S2UR UR4, SR_CTAID.X ;  /* 0x00000000000479c3 */ /* 0x000e220000002500 */
[----:B------:R-:W1:Y:S07]  /*0030*/  LDCU UR5, c[0x0][0x380] ;  /* 0x00007000ff0577ac */ /* 0x000e6e0008000800 */
[----:B------:R-:W0:Y:S02]  /*0040*/  LDC R3, c[0x0][0x360] ;  /* 0x0000d800ff037b82 */ /* 0x000e240000000800 */
[----:B0-----:R-:W-:-:S05]  /*0050*/  IMAD R4, R3, UR4, R4 ;  /* 0x0000000403047c24 */ /* 0x001fca000f8e0204 */
[----:B-1----:R-:W-:-:S13]  /*0060*/  ISETP.GE.AND P0, PT, R4, UR5, PT ;  /* 0x0000000504007c0c */ /* 0x002fda000bf06270 */
[----:B------:R-:W-:Y:S05]  /*0070*/  @P0 EXIT ;  /* 0x000000000000094d */ /* 0x000fea0003800000 */
[----:B------:R-:W0:Y:S01]  /*0080*/  LDC R24, c[0x0][0x384] ;  /* 0x0000e100ff187b82 */ /* 0x000e220000000800 */
[----:B------:R-:W1:Y:S07]  /*0090*/  S2R R5, SR_TID.Y ;  /* 0x0000000000057919 */ /* 0x000e6e0000002200 */
[----:B------:R-:W1:Y:S08]  /*00a0*/  S2UR UR4, SR_CTAID.Y ;  /* 0x00000000000479c3 */ /* 0x000e700000002600 */
[----:B------:R-:W1:Y:S01]  /*00b0*/  LDC R2, c[0x0][0x364] ;  /* 0x0000d900ff027b82 */ /* 0x000e620000000800 */
[----:B------:R-:W2:Y:S01]  /*00c0*/  LDCU UR6, c[0x0][0x374] ;  /* 0x00006e80ff0677ac */ /* 0x000ea20008000800 */
[----:B------:R-:W3:Y:S01]  /*00d0*/  LDCU UR7, c[0x0][0x370] ;  /* 0x00006e00ff0777ac */ /* 0x000ee20008000800 */
[----:B0-----:R-:W-:Y:S01]  /*00e0*/  ISETP.GE.AND P0, PT, R24, 0x1, PT ;  /* 0x000000011800780c */ /* 0x001fe20003f06270 */
[----:B---3--:R-:W-:-:S02]  /*00f0*/  IMAD R3, R3, UR7, RZ ;  /* 0x0000000703037c24 */ /* 0x008fc4000f8e02ff */
[C---:B-1----:R-:W-:Y:S02]  /*0100*/  IMAD R0, R2.reuse, UR4, R5 ;  /* 0x0000000402007c24 */ /* 0x042fe4000f8e0205 */
[----:B--2---:R-:W-:-:S08]  /*0110*/  IMAD R2, R2, UR6, RZ ;  /* 0x0000000602027c24 */ /* 0x004fd0000f8e02ff */
[----:B------:R-:W-:Y:S05]  /*0120*/  @!P0 EXIT ;  /* 0x000000000000894d */ /* 0x000fea0003800000 */
[----:B------:R-:W0:Y:S01]  /*0130*/  LDCU.64 UR6, c[0x0][0x388] ;  /* 0x00007100ff0677ac */ /* 0x000e220008000a00 */
[----:B------:R-:W-:Y:S01]  /*0140*/  UIMAD UR10, UR5, 0x3, URZ ;  /* 0x00000003050a78a4 */ /* 0x000fe2000f8e02ff */
[----:B------:R-:W1:Y:S05]  /*0150*/  LDCU.64 UR8, c[0x0][0x358] ;  /* 0x00006b00ff0877ac */ /* 0x000e6a0008000a00 */
[----:B------:R-:W-:Y:S01]  /*0160*/  IMAD R5, R24, UR10, RZ ;  /* 0x0000000a18057c24 */ /* 0x000fe2000f8e02ff */
[----:B0-----:R-:W-:-:S09]  /*0170*/  UISETP.GE.AND UP0, UPT, UR6, UR7, UPT ;  /* 0x000000070600728c */ /* 0x001fd2000bf06270 */
[----:B-1----:R-:W-:Y:S05]  /*0180*/  BRA.U UP0, `(.L_x_0) ;  /* 0x0000002500207547 */ /* 0x002fea000b800000 */
[----:B------:R-:W-:-:S09]  /*0190*/  UISETP.GE.AND UP0, UPT, UR6, 0x1, UPT ;  /* 0x000000010600788c */ /* 0x000fd2000bf06270 */
[----:B------:R-:W-:Y:S05]  /*01a0*/  BRA.U !UP0, `(.L_x_1) ;  /* 0x0000001508dc7547 */ /* 0x000fea000b800000 */
[----:B------:R-:W-:Y:S02]  /*01b0*/  UIADD3 UR11, UPT, UPT, UR6, -UR7, URZ ;  /* 0x80000007060b7290 */ /* 0x000fe4000fffe0ff */
[----:B------:R-:W-:Y:S02]  /*01c0*/  UIADD3 UR4, UPT, UPT, -UR6, UR7, URZ ;  /* 0x0000000706047290 */ /* 0x000fe4000fffe1ff */
[----:B------:R-:W-:Y:S02]  /*01d0*/  UIMAD UR5, UR5, 0xc, URZ ;  /* 0x0000000c050578a4 */ /* 0x000fe4000f8e02ff */
[----:B------:R-:W-:-:S11]  /*01e0*/  UISETP.GT.U32.AND UP0, UPT, UR11, -0x4, UPT ;  /* 0xfffffffc0b00788c */ /* 0x000fd6000bf04070 */
.L_x_14:
[----:B------:R-:W0:Y:S01]  /*01f0*/  LDCU UR6, c[0x0][0x384] ;  /* 0x00007080ff0677ac */ /* 0x000e220008000800 */
[----:B------:R-:W-:Y:S01]  /*0200*/  BSSY.RECONVERGENT B0, `(.L_x_2) ;  /* 0x000016a000007945 */ /* 0x000fe20003800200 */
[----:B0-----:R-:W-:-:S13]  /*0210*/  ISETP.GE.AND P0, PT, R0, UR6, PT ;  /* 0x0000000600007c0c */ /* 0x001fda000bf06270 */
[----:B-1234-:R-:W-:Y:S05]  /*0220*/  @P0 BRA `(.L_x_3) ;  /* 0x00000014009c0947 */ /* 0x01efea0003800000 */
[----:B------:R-:W-:-:S07]  /*0230*/  MOV R3, R0 ;  /* 0x0000000000037202 */ /* 0x000fce0000000f00 */
.L_x_13:
[----:B01234-:R-:W-:-:S07]  /*0240*/  HFMA2 R2, -RZ, RZ, 0, 0 ;  /* 0x00000000ff027431 */ /* 0x01ffce00000001ff */
.L_x_12:
[----:B0-----:R-:W0:Y:S01]  /*0250*/  LDC.64 R10, c[0x0][0x380] ;  /* 0x0000e000ff0a7b82 */ /* 0x001e220000000a00 */
[----:B-1----:R-:W1:Y:S01]  /*0260*/  LDCU UR6, c[0x0][0x388] ;  /* 0x00007100ff0677ac */ /* 0x002e620008000800 */
[----:B------:R-:W-:Y:S01]  /*0270*/  IMAD R6, R2, R5, R4 ;  /* 0x0000000502067224 */ /* 0x000fe200078e0204 */
[----:B--234-:R-:W-:-:S05]  /*0280*/  CS2R R20, SRZ ;  /* 0x0000000000147805 */ /* 0x01cfca000001ff00 */
[----:B------:R-:W2:Y:S01]  /*0290*/  LDC.64 R8, c[0x0][0x398] ;  /* 0x0000e600ff087b82 */ /* 0x000ea20000000a00 */
[----:B-1----:R-:W-:Y:S01]  /*02a0*/  UISETP.GE.U32.AND UP1, UPT, UR6, 0x4, UPT ;  /* 0x000000040600788c */ /* 0x002fe2000bf26070 */
[C---:B0-----:R-:W-:Y:S01]  /*02b0*/  IMAD R7, R2.reuse, R11, R3 ;  /* 0x0000000b02077224 */ /* 0x041fe200078e0203 */
[----:B------:R-:W-:-:S03]  /*02c0*/  IADD3 R2, PT, PT, R2, 0x1, RZ ;  /* 0x0000000102027810 */ /* 0x000fc60007ffe0ff */
[----:B------:R-:W-:Y:S01]  /*02d0*/  IMAD R7, R7, R10, R4 ;  /* 0x0000000a07077224 */ /* 0x000fe200078e0204 */
[----:B------:R-:W-:-:S03]  /*02e0*/  ISETP.NE.AND P1, PT, R2, R11, PT ;  /* 0x0000000b0200720c */ /* 0x000fc60003f25270 */
[----:B--2---:R-:W-:Y:S01]  /*02f0*/  IMAD.WIDE R8, R7, 0x8, R8 ;  /* 0x0000000807087825 */ /* 0x004fe200078e0208 */
[----:B------:R-:W-:-:S04]  /*0300*/  MOV R7, RZ ;  /* 0x000000ff00077202 */ /* 0x000fc80000000f00 */
[----:B------:R0:W-:Y:S01]  /*0310*/  STG.E.64 desc[UR8][R8.64], RZ ;  /* 0x000000ff08007986 */ /* 0x0001e2000c101b08 */
[----:B------:R-:W-:Y:S05]  /*0320*/  BRA.U !UP1, `(.L_x_4) ;  /* 0x0000000509607547 */ /* 0x000fea000b800000 */
[----:B------:R-:W1:Y:S01]  /*0330*/  LDCU UR6, c[0x0][0x388] ;  /* 0x00007100ff0677ac */ /* 0x000e620008000800 */
[----:B------:R-:W-:Y:S01]  /*0340*/  IMAD R26, R3, UR10, R4 ;  /* 0x0000000a031a7c24 */ /* 0x000fe2000f8e0204 */
[----:B------:R-:W-:Y:S02]  /*0350*/  MOV R24, R6 ;  /* 0x0000000600187202 */ /* 0x000fe40000000f00 */
[----:B------:R-:W-:Y:S01]  /*0360*/  CS2R R20, SRZ ;  /* 0x0000000000147805 */ /* 0x000fe2000001ff00 */
[----:B-1----:R-:W-:-:S04]  /*0370*/  ULOP3.LUT UR6, UR6, 0x7ffffffc, URZ, 0xc0, !UPT ;  /* 0x7ffffffc06067892 */ /* 0x002fc8000f8ec0ff */
[----:B------:R-:W-:-:S06]  /*0380*/  UIADD3 UR6, UPT, UPT, -UR6, URZ, URZ ;  /* 0x000000ff06067290 */ /* 0x000fcc000fffe1ff */
[----:B------:R-:W-:-:S07]  /*0390*/  MOV R7, UR6 ;  /* 0x0000000600077c02 */ /* 0x000fce0008000f00 */
.L_x_5:
[----:B-1----:R-:W1:Y:S02]  /*03a0*/  LDC.64 R12, c[0x0][0x390] ;  /* 0x0000e400ff0c7b82 */ /* 0x002e640000000a00 */
[----:B-1----:R-:W-:-:S04]  /*03b0*/  IMAD.WIDE R22, R26, 0x8, R12 ;  /* 0x000000081a167825 */ /* 0x002fc800078e020c */
[----:B------:R-:W-:Y:S01]  /*03c0*/  IMAD.WIDE R12, R24, 0x8, R12 ;  /* 0x00000008180c7825 */ /* 0x000fe200078e020c */
[----:B------:R-:W2:Y:S04]  /*03d0*/  LDG.E.64 R16, desc[UR8][R22.64] ;  /* 0x0000000816107981 */ /* 0x000ea8000c1e1b00 */
[----:B------:R1:W2:Y:S01]  /*03e0*/  LDG.E.64 R14, desc[UR8][R12.64] ;  /* 0x000000080c0e7981 */ /* 0x0002a2000c1e1b00 */
[----:B------:R-:W-:-:S04]  /*03f0*/  IMAD.WIDE R18, R10, 0x8, R22 ;  /* 0x000000080a127825 */ /* 0x000fc800078e0216 */
[----:B-1----:R-:W-:Y:S01]  /*0400*/  IMAD.WIDE R12, R10, 0x8, R12 ;  /* 0x000000080a0c7825 */ /* 0x002fe200078e020c */
[----:B--2---:R-:W-:-:S07]  /*0410*/  DFMA R20, R16, R14, R20 ;  /* 0x0000000e1014722b */ /* 0x004fce0000000014 */
[----:B------:R-:W-:Y:S04]  /*0420*/  STG.E.64 desc[UR8][R8.64], R20 ;  /* 0x0000001408007986 */ /* 0x000fe8000c101b08 */
[----:B------:R-:W2:Y:S04]  /*0430*/  LDG.E.64 R14, desc[UR8][R12.64] ;  /* 0x000000080c0e7981 */ /* 0x000ea8000c1e1b00 */
[----:B------:R1:W2:Y:S02]  /*0440*/  LDG.E.64 R16, desc[UR8][R18.64] ;  /* 0x0000000812107981 */ /* 0x0002a4000c1e1b00 */
[----:B-1----:R-:W-:Y:S01]  /*0450*/  IMAD.WIDE R18, R10, 0x8, R18 ;  /* 0x000000080a127825 */ /* 0x002fe200078e0212 */
[----:B--2---:R-:W-:-:S03]  /*0460*/  DFMA R28, R16, R14, R20 ;  /* 0x0000000e101c722b */ /* 0x004fc60000000014 */
[----:B------:R-:W-:-:S04]  /*0470*/  IMAD.WIDE R16, R10, 0x8, R12 ;  /* 0x000000080a107825 */ /* 0x000fc800078e020c */
[----:B------:R1:W-:Y:S04]  /*0480*/  STG.E.64 desc[UR8][R8.64], R28 ;  /* 0x0000001c08007986 */ /* 0x0003e8000c101b08 */
[----:B------:R-:W1:Y:S04]  /*0490*/  LDG.E.64 R12, desc[UR8][R18.64] ;  /* 0x00000008120c7981 */ /* 0x000e68000c1e1b00 */
[----:B------:R-:W1:Y:S01]  /*04a0*/  LDG.E.64 R14, desc[UR8][R16.64] ;  /* 0x00000008100e7981 */ /* 0x000e62000c1e1b00 */
[----:B------:R-:W-:Y:S01]  /*04b0*/  IMAD.WIDE R22, R5, 0x8, R22 ;  /* 0x0000000805167825 */ /* 0x000fe200078e0216 */
[----:B-1----:R-:W-:-:S03]  /*04c0*/  DFMA R28, R12, R14, R28 ;  /* 0x0000000e0c1c722b */ /* 0x002fc6000000001c */
[----:B------:R-:W-:-:S04]  /*04d0*/  IMAD.WIDE R14, R10, 0x8, R16 ;  /* 0x000000080a0e7825 */ /* 0x000fc800078e0210 */
[----:B------:R1:W-:Y:S04]  /*04e0*/  STG.E.64 desc[UR8][R8.64], R28 ;  /* 0x0000001c08007986 */ /* 0x0003e8000c101b08 */
[----:B------:R-:W2:Y:S04]  /*04f0*/  LDG.E.64 R12, desc[UR8][R22.64] ;  /* 0x00000008160c7981 */ /* 0x000ea8000c1e1b00 */
[----:B------:R3:W2:Y:S01]  /*0500*/  LDG.E.64 R20, desc[UR8][R14.64] ;  /* 0x000000080e147981 */ /* 0x0006a2000c1e1b00 */
[----:B------:R-:W-:-:S04]  /*0510*/  IMAD.WIDE R18, R10, 0x8, R22 ;  /* 0x000000080a127825 */ /* 0x000fc800078e0216 */
[----:B---3--:R-:W-:Y:S01]  /*0520*/  IMAD.WIDE R14, R10, 0x8, R14 ;  /* 0x000000080a0e7825 */ /* 0x008fe200078e020e */
[----:B--2---:R-:W-:-:S07]  /*0530*/  DFMA R20, R12, R20, R28 ;  /* 0x000000140c14722b */ /* 0x004fce000000001c */
[----:B------:R2:W-:Y:S04]  /*0540*/  STG.E.64 desc[UR8][R8.64], R20 ;  /* 0x0000001408007986 */ /* 0x0005e8000c101b08 */
[----:B------:R-:W3:Y:S04]  /*0550*/  LDG.E.64 R12, desc[UR8][R14.64] ;  /* 0x000000080e0c7981 */ /* 0x000ee8000c1e1b00 */
[----:B------:R-:W3:Y:S01]  /*0560*/  LDG.E.64 R16, desc[UR8][R18.64] ;  /* 0x0000000812107981 */ /* 0x000ee2000c1e1b00 */
[----:B-1----:R-:W-:Y:S01]  /*0570*/  IMAD.WIDE R28, R10, 0x8, R14 ;  /* 0x000000080a1c7825 */ /* 0x002fe200078e020e */
[----:B---3--:R-:W-:-:S03]  /*0580*/  DFMA R12, R16, R12, R20 ;  /* 0x0000000c100c722b */ /* 0x008fc60000000014 */
[----:B--2---:R-:W-:-:S04]  /*0590*/  IMAD.WIDE R20, R10, 0x8, R18 ;  /* 0x000000080a147825 */ /* 0x004fc800078e0212 */
[----:B------:R1:W-:Y:S04]  /*05a0*/  STG.E.64 desc[UR8][R8.64], R12 ;  /* 0x0000000c08007986 */ /* 0x0003e8000c101b08 */
[----:B------:R-:W2:Y:S04]  /*05b0*/  LDG.E.64 R14, desc[UR8][R20.64] ;  /* 0x00000008140e7981 */ /* 0x000ea8000c1e1b00 */
[----:B------:R-:W2:Y:S02]  /*05c0*/  LDG.E.64 R16, desc[UR8][R28.64] ;  /* 0x000000081c107981 */ /* 0x000ea4000c1e1b00 */
[----:B--2---:R-:W-:Y:S01]  /*05d0*/  DFMA R16, R14, R16, R12 ;  /* 0x000000100e10722b */ /* 0x004fe2000000000c */
[----:B-1----:R-:W-:-:S04]  /*05e0*/  IMAD.WIDE R12, R5, 0x8, R22 ;  /* 0x00000008050c7825 */ /* 0x002fc800078e0216 */
[C---:B------:R-:W-:Y:S02]  /*05f0*/  IMAD.WIDE R22, R10.reuse, 0x8, R28 ;  /* 0x000000080a167825 */ /* 0x040fe400078e021c */
[----:B------:R1:W-:Y:S04]  /*0600*/  STG.E.64 desc[UR8][R8.64], R16 ;  /* 0x0000001008007986 */ /* 0x0003e8000c101b08 */
[----:B------:R-:W2:Y:S04]  /*0610*/  LDG.E.64 R18, desc[UR8][R12.64] ;  /* 0x000000080c127981 */ /* 0x000ea8000c1e1b00 */
[----:B------:R-:W2:Y:S02]  /*0620*/  LDG.E.64 R14, desc[UR8][R22.64] ;  /* 0x00000008160e7981 */ /* 0x000ea4000c1e1b00 */
[----:B--2---:R-:W-:Y:S01]  /*0630*/  DFMA R14, R18, R14, R16 ;  /* 0x0000000e120e722b */ /* 0x004fe20000000010 */
[----:B-1----:R-:W-:-:S04]  /*0640*/  IMAD.WIDE R16, R10, 0x8, R22 ;  /* 0x000000080a107825 */ /* 0x002fc800078e0216 */
[C---:B------:R-:W-:Y:S02]  /*0650*/  IMAD.WIDE R18, R10.reuse, 0x8, R12 ;  /* 0x000000080a127825 */ /* 0x040fe400078e020c */
[----:B------:R-:W-:Y:S04]  /*0660*/  STG.E.64 desc[UR8][R8.64], R14 ;  /* 0x0000000e08007986 */ /* 0x000fe8000c101b08 */
[----:B------:R1:W2:Y:S04]  /*0670*/  LDG.E.64 R20, desc[UR8][R16.64] ;  /* 0x0000000810147981 */ /* 0x0002a8000c1e1b00 */
[----:B------:R-:W2:Y:S01]  /*0680*/  LDG.E.64 R22, desc[UR8][R18.64] ;  /* 0x0000000812167981 */ /* 0x000ea2000c1e1b00 */
[----:B------:R-:W-:-:S04]  /*0690*/  IMAD.WIDE R28, R10, 0x8, R18 ;  /* 0x000000080a1c7825 */ /* 0x000fc800078e0212 */
[----:B-1----:R-:W-:Y:S01]  /*06a0*/  IMAD.WIDE R16, R10, 0x8, R16 ;  /* 0x000000080a107825 */ /* 0x002fe200078e0210 */
[----:B--2---:R-:W-:-:S07]  /*06b0*/  DFMA R20, R22, R20, R14 ;  /* 0x000000141614722b */ /* 0x004fce000000000e */
[----:B------:R1:W-:Y:S04]  /*06c0*/  STG.E.64 desc[UR8][R8.64], R20 ;  /* 0x0000001408007986 */ /* 0x0003e8000c101b08 */
[----:B------:R-:W2:Y:S04]  /*06d0*/  LDG.E.64 R28, desc[UR8][R28.64] ;  /* 0x000000081c1c7981 */ /* 0x000ea8000c1e1b00 */
[----:B------:R-:W2:Y:S02]  /*06e0*/  LDG.E.64 R22, desc[UR8][R16.64] ;  /* 0x0000000810167981 */ /* 0x000ea4000c1e1b00 */
[----:B--2---:R-:W-:Y:S01]  /*06f0*/  DFMA R22, R28, R22, R20 ;  /* 0x000000161c16722b */ /* 0x004fe20000000014 */
[----:B------:R-:W-:-:S04]  /*0700*/  IMAD.WIDE R28, R5, 0x8, R12 ;  /* 0x00000008051c7825 */ /* 0x000fc800078e020c */
[C---:B-1----:R-:W-:Y:S02]  /*0710*/  IMAD.WIDE R20, R10.reuse, 0x8, R16 ;  /* 0x000000080a147825 */ /* 0x042fe400078e0210 */
        /* <DEDUP_REMOVED lines=8> */
[----:B------:R3:W2:Y:S02]  /*07a0*/  LDG.E.64 R16, desc[UR8][R12.64] ;  /* 0x000000080c107981 */ /* 0x0006a4000c1e1b00 */
[----:B---3--:R-:W-:Y:S01]  /*07b0*/  IMAD.WIDE R12, R10, 0x8, R12 ;  /* 0x000000080a0c7825 */ /* 0x008fe200078e020c */
[----:B--2---:R-:W-:-:S03]  /*07c0*/  DFMA R14, R14, R16, R22 ;  /* 0x000000100e0e722b */ /* 0x004fc60000000016 */
[----:B------:R-:W-:-:S04]  /*07d0*/  IMAD.WIDE R16, R10, 0x8, R18 ;  /* 0x000000080a107825 */ /* 0x000fc800078e0212 */
[----:B------:R1:W-:Y:S04]  /*07e0*/  STG.E.64 desc[UR8][R8.64], R14 ;  /* 0x0000000e08007986 */ /* 0x0003e8000c101b08 */
[----:B------:R-:W2:Y:S04]  /*07f0*/  LDG.E.64 R16, desc[UR8][R16.64] ;  /* 0x0000000810107981 */ /* 0x000ea8000c1e1b00 */
[----:B------:R-:W2:Y:S01]  /*0800*/  LDG.E.64 R20, desc[UR8][R12.64] ;  /* 0x000000080c147981 */ /* 0x000ea2000c1e1b00 */
[----:B------:R-:W-:Y:S01]  /*0810*/  IADD3 R7, PT, PT, R7, 0x4, RZ ;  /* 0x0000000407077810 */ /* 0x000fe20007ffe0ff */
[----:B------:R-:W-:Y:S01]  /*0820*/  IMAD R26, R11, UR5, R26 ;  /* 0x000000050b1a7c24 */ /* 0x000fe2000f8e021a */
[----:B------:R-:W-:-:S02]  /*0830*/  IADD3 R24, PT, PT, R24, UR5, RZ ;  /* 0x0000000518187c10 */ /* 0x000fc4000fffe0ff */
[----:B------:R-:W-:Y:S01]  /*0840*/  ISETP.NE.AND P0, PT, R7, RZ, PT ;  /* 0x000000ff0700720c */ /* 0x000fe20003f05270 */
[----:B--2---:R-:W-:-:S07]  /*0850*/  DFMA R20, R16, R20, R14 ;  /* 0x000000141014722b */ /* 0x004fce000000000e */
[----:B------:R1:W-:Y:S05]  /*0860*/  STG.E.64 desc[UR8][R8.64], R20 ;  /* 0x0000001408007986 */ /* 0x0003ea000c101b08 */
[----:B------:R-:W-:Y:S05]  /*0870*/  @P0 BRA `(.L_x_5) ;  /* 0xfffffff800c80947 */ /* 0x000fea000383ffff */
[----:B------:R-:W2:Y:S02]  /*0880*/  LDCU UR6, c[0x0][0x388] ;  /* 0x00007100ff0677ac */ /* 0x000ea40008000800 */
[----:B--2---:R-:W-:-:S06]  /*0890*/  ULOP3.LUT UR6, UR6, 0x7ffffffc, URZ, 0xc0, !UPT ;  /* 0x7ffffffc06067892 */ /* 0x004fcc000f8ec0ff */
[----:B------:R-:W-:-:S07]  /*08a0*/  MOV R7, UR6 ;  /* 0x0000000600077c02 */ /* 0x000fce0008000f00 */
.L_x_4:
[----:B------:R-:W2:Y:S02]  /*08b0*/  LDCU UR6, c[0x0][0x388] ;  /* 0x00007100ff0677ac */ /* 0x000ea40008000800 */
[----:B--2---:R-:W-:-:S04]  /*08c0*/  ULOP3.LUT UR6, UR6, 0x3, URZ, 0xc0, !UPT ;  /* 0x0000000306067892 */ /* 0x004fc8000f8ec0ff */
[----:B------:R-:W-:-:S09]  /*08d0*/  UISETP.NE.AND UP1, UPT, UR6, URZ, UPT ;  /* 0x000000ff0600728c */ /* 0x000fd2000bf25270 */
[----:B------:R-:W-:Y:S05]  /*08e0*/  BRA.U !UP1, `(.L_x_6) ;  /* 0x0000000509107547 */ /* 0x000fea000b800000 */
[----:B------:R-:W2:Y:S01]  /*08f0*/  LDCU UR7, c[0x0][0x388] ;  /* 0x00007100ff0777ac */ /* 0x000ea20008000800 */
[----:B------:R-:W-:Y:S02]  /*0900*/  UISETP.NE.AND UP1, UPT, UR6, 0x1, UPT ;  /* 0x000000010600788c */ /* 0x000fe4000bf25270 */
[----:B--2---:R-:W-:-:S07]  /*0910*/  ULOP3.LUT UP2, URZ, UR7, 0x1, URZ, 0xc0, !UPT ;  /* 0x0000000107ff7892 */ /* 0x004fce000f84c0ff */
[----:B------:R-:W-:Y:S05]  /*0920*/  BRA.U !UP1, `(.L_x_7) ;  /* 0x0000000109a47547 */ /* 0x000fea000b800000 */
[----:B------:R-:W2:Y:S01]  /*0930*/  LDC.64 R12, c[0x0][0x390] ;  /* 0x0000e400ff0c7b82 */ /* 0x000ea20000000a00 */
[----:B-1----:R-:W-:Y:S02]  /*0940*/  IMAD R14, R3, UR10, R4 ;  /* 0x0000000a030e7c24 */ /* 0x002fe4000f8e0204 */
[C---:B------:R-:W-:Y:S02]  /*0950*/  IMAD R25, R7.reuse, UR10, R6 ;  /* 0x0000000a07197c24 */ /* 0x040fe4000f8e0206 */
[----:B------:R-:W-:Y:S02]  /*0960*/  IMAD R15, R7, R5, R14 ;  /* 0x00000005070f7224 */ /* 0x000fe400078e020e */
[----:B--2---:R-:W-:-:S04]  /*0970*/  IMAD.WIDE R24, R25, 0x8, R12 ;  /* 0x0000000819187825 */ /* 0x004fc800078e020c */
[----:B------:R-:W-:Y:S01]  /*0980*/  IMAD.WIDE R12, R15, 0x8, R12 ;  /* 0x000000080f0c7825 */ /* 0x000fe200078e020c */
[----:B------:R-:W2:Y:S04]  /*0990*/  LDG.E.64 R16, desc[UR8][R24.64] ;  /* 0x0000000818107981 */ /* 0x000ea8000c1e1b00 */
[----:B------:R-:W2:Y:S02]  /*09a0*/  LDG.E.64 R14, desc[UR8][R12.64] ;  /* 0x000000080c0e7981 */ /* 0x000ea4000c1e1b00 */
[----:B--2---:R-:W-:Y:S01]  /*09b0*/  DFMA R20, R14, R16, R20 ;  /* 0x000000100e14722b */ /* 0x004fe20000000014 */
[----:B------:R-:W-:-:S04]  /*09c0*/  IMAD.WIDE R14, R10, 0x8, R24 ;  /* 0x000000080a0e7825 */ /* 0x000fc800078e0218 */
[C---:B------:R-:W-:Y:S02]  /*09d0*/  IMAD.WIDE R16, R10.reuse, 0x8, R12 ;  /* 0x000000080a107825 */ /* 0x040fe400078e020c */
[----:B------:R1:W-:Y:S04]  /*09e0*/  STG.E.64 desc[UR8][R8.64], R20 ;  /* 0x0000001408007986 */ /* 0x0003e8000c101b08 */
[----:B------:R-:W2:Y:S04]  /*09f0*/  LDG.E.64 R18, desc[UR8][R14.64] ;  /* 0x000000080e127981 */ /* 0x000ea8000c1e1b00 */
[----:B------:R-:W2:Y:S01]  /*0a00*/  LDG.E.64 R22, desc[UR8][R16.64] ;  /* 0x0000000810167981 */ /* 0x000ea2000c1e1b00 */
[----:B------:R-:W-:Y:S01]  /*0a10*/  IMAD.WIDE R26, R10, 0x8, R16 ;  /* 0x000000080a1a7825 */ /* 0x000fe200078e0210 */
[----:B--2---:R-:W-:-:S03]  /*0a20*/  DFMA R18, R22, R18, R20 ;  /* 0x000000121612722b */ /* 0x004fc60000000014 */
[----:B------:R-:W-:-:S04]  /*0a30*/  IMAD.WIDE R22, R10, 0x8, R14 ;  /* 0x000000080a167825 */ /* 0x000fc800078e020e */
[----:B------:R2:W-:Y:S04]  /*0a40*/  STG.E.64 desc[UR8][R8.64], R18 ;  /* 0x0000001208007986 */ /* 0x0005e8000c101b08 */
[----:B------:R-:W3:Y:S04]  /*0a50*/  LDG.E.64 R24, desc[UR8][R26.64] ;  /* 0x000000081a187981 */ /* 0x000ee8000c1e1b00 */
[----:B------:R-:W3:Y:S01]  /*0a60*/  LDG.E.64 R28, desc[UR8][R22.64] ;  /* 0x00000008161c7981 */ /* 0x000ee2000c1e1b00 */
[----:B------:R-:W-:-:S04]  /*0a70*/  IMAD.WIDE R12, R5, 0x8, R12 ;  /* 0x00000008050c7825 */ /* 0x000fc800078e020c */
[----:B-1----:R-:W-:Y:S01]  /*0a80*/  IMAD.WIDE R20, R10, 0x8, R22 ;  /* 0x000000080a147825 */ /* 0x002fe200078e0216 */
[----:B---3--:R-:W-:-:S07]  /*0a90*/  DFMA R24, R24, R28, R18 ;  /* 0x0000001c1818722b */ /* 0x008fce0000000012 */
[----:B------:R1:W-:Y:S04]  /*0aa0*/  STG.E.64 desc[UR8][R8.64], R24 ;  /* 0x0000001808007986 */ /* 0x0003e8000c101b08 */
[----:B------:R-:W3:Y:S04]  /*0ab0*/  LDG.E.64 R16, desc[UR8][R12.64] ;  /* 0x000000080c107981 */ /* 0x000ee8000c1e1b00 */
[----:B------:R-:W3:Y:S01]  /*0ac0*/  LDG.E.64 R14, desc[UR8][R20.64] ;  /* 0x00000008140e7981 */ /* 0x000ee2000c1e1b00 */
[----:B--2---:R-:W-:Y:S01]  /*0ad0*/  IMAD.WIDE R18, R10, 0x8, R20 ;  /* 0x000000080a127825 */ /* 0x004fe200078e0214 */
[----:B---3--:R-:W-:-:S03]  /*0ae0*/  DFMA R16, R16, R14, R24 ;  /* 0x0000000e1010722b */ /* 0x008fc60000000018 */
[----:B------:R-:W-:-:S04]  /*0af0*/  IMAD.WIDE R14, R10, 0x8, R12 ;  /* 0x000000080a0e7825 */ /* 0x000fc800078e020c */
[----:B------:R2:W-:Y:S04]  /*0b00*/  STG.E.64 desc[UR8][R8.64], R16 ;  /* 0x0000001008007986 */ /* 0x0005e8000c101b08 */
[----:B------:R-:W3:Y:S04]  /*0b10*/  LDG.E.64 R22, desc[UR8][R14.64] ;  /* 0x000000080e167981 */ /* 0x000ee8000c1e1b00 */
[----:B------:R-:W3:Y:S01]  /*0b20*/  LDG.E.64 R26, desc[UR8][R18.64] ;  /* 0x00000008121a7981 */ /* 0x000ee2000c1e1b00 */
[----:B-1----:R-:W-:Y:S01]  /*0b30*/  IMAD.WIDE R24, R10, 0x8, R18 ;  /* 0x000000080a187825 */ /* 0x002fe200078e0212 */
[----:B---3--:R-:W-:-:S03]  /*0b40*/  DFMA R22, R22, R26, R16 ;  /* 0x0000001a1616722b */ /* 0x008fc60000000010 */
[----:B------:R-:W-:-:S04]  /*0b50*/  IMAD.WIDE R26, R10, 0x8, R14 ;  /* 0x000000080a1a7825 */ /* 0x000fc800078e020e */
[----:B------:R2:W-:Y:S04]  /*0b60*/  STG.E.64 desc[UR8][R8.64], R22 ;  /* 0x0000001608007986 */ /* 0x0005e8000c101b08 */
[----:B------:R-:W3:Y:S04]  /*0b70*/  LDG.E.64 R26, desc[UR8][R26.64] ;  /* 0x000000081a1a7981 */ /* 0x000ee8000c1e1b00 */
[----:B------:R-:W3:Y:S01]  /*0b80*/  LDG.E.64 R24, desc[UR8][R24.64] ;  /* 0x0000000818187981 */ /* 0x000ee2000c1e1b00 */
[----:B------:R-:W-:Y:S01]  /*0b90*/  IADD3 R7, PT, PT, R7, 0x2, RZ ;  /* 0x0000000207077810 */ /* 0x000fe20007ffe0ff */
[----:B---3--:R-:W-:-:S07]  /*0ba0*/  DFMA R20, R26, R24, R22 ;  /* 0x000000181a14722b */ /* 0x008fce0000000016 */
[----:B------:R2:W-:Y:S04]  /*0bb0*/  STG.E.64 desc[UR8][R8.64], R20 ;  /* 0x0000001408007986 */ /* 0x0005e8000c101b08 */
.L_x_7:
[----:B------:R-:W-:Y:S05]  /*0bc0*/  BRA.U !UP2, `(.L_x_6) ;  /* 0x000000010a587547 */ /* 0x000fea000b800000 */
[----:B-1----:R-:W1:Y:S01]  /*0bd0*/  LDC.64 R14, c[0x0][0x390] ;  /* 0x0000e400ff0e7b82 */ /* 0x002e620000000a00 */
[----:B------:R-:W-:Y:S02]  /*0be0*/  IMAD R12, R3, UR10, R4 ;  /* 0x0000000a030c7c24 */ /* 0x000fe4000f8e0204 */
[C---:B------:R-:W-:Y:S02]  /*0bf0*/  IMAD R13, R7.reuse, UR10, R6 ;  /* 0x0000000a070d7c24 */ /* 0x040fe4000f8e0206 */
[----:B------:R-:W-:Y:S02]  /*0c00*/  IMAD R25, R7, R5, R12 ;  /* 0x0000000507197224 */ /* 0x000fe400078e020c */
[----:B-1----:R-:W-:-:S04]  /*0c10*/  IMAD.WIDE R12, R13, 0x8, R14 ;  /* 0x000000080d0c7825 */ /* 0x002fc800078e020e */
[----:B------:R-:W-:Y:S02]  /*0c20*/  IMAD.WIDE R24, R25, 0x8, R14 ;  /* 0x0000000819187825 */ /* 0x000fe400078e020e */
[----:B------:R-:W3:Y:S04]  /*0c30*/  LDG.E.64 R14, desc[UR8][R12.64] ;  /* 0x000000080c0e7981 */ /* 0x000ee8000c1e1b00 */
[----:B--2---:R-:W3:Y:S01]  /*0c40*/  LDG.E.64 R16, desc[UR8][R24.64] ;  /* 0x0000000818107981 */ /* 0x004ee2000c1e1b00 */
[----:B------:R-:W-:Y:S01]  /*0c50*/  IMAD.WIDE R18, R10, 0x8, R12 ;  /* 0x000000080a127825 */ /* 0x000fe200078e020c */
[----:B---3--:R-:W-:-:S03]  /*0c60*/  DFMA R16, R16, R14, R20 ;  /* 0x0000000e1010722b */ /* 0x008fc60000000014 */
[----:B------:R-:W-:-:S04]  /*0c70*/  IMAD.WIDE R14, R10, 0x8, R24 ;  /* 0x000000080a0e7825 */ /* 0x000fc800078e0218 */
[----:B------:R3:W-:Y:S04]  /*0c80*/  STG.E.64 desc[UR8][R8.64], R16 ;  /* 0x0000001008007986 */ /* 0x0007e8000c101b08 */
[----:B------:R-:W2:Y:S04]  /*0c90*/  LDG.E.64 R22, desc[UR8][R14.64] ;  /* 0x000000080e167981 */ /* 0x000ea8000c1e1b00 */
[----:B------:R-:W2:Y:S01]  /*0ca0*/  LDG.E.64 R20, desc[UR8][R18.64] ;  /* 0x0000000812147981 */ /* 0x000ea2000c1e1b00 */
[----:B------:R-:W-:-:S04]  /*0cb0*/  IMAD.WIDE R26, R10, 0x8, R14 ;  /* 0x000000080a1a7825 */ /* 0x000fc800078e020e */
[----:B------:R-:W-:Y:S01]  /*0cc0*/  IMAD.WIDE R28, R10, 0x8, R18 ;  /* 0x000000080a1c7825 */ /* 0x000fe200078e0212 */
[----:B--2---:R-:W-:-:S07]  /*0cd0*/  DFMA R22, R22, R20, R16 ;  /* 0x000000141616722b */ /* 0x004fce0000000010 */
[----:B------:R3:W-:Y:S04]  /*0ce0*/  STG.E.64 desc[UR8][R8.64], R22 ;  /* 0x0000001608007986 */ /* 0x0007e8000c101b08 */
[----:B------:R-:W2:Y:S04]  /*0cf0*/  LDG.E.64 R26, desc[UR8][R26.64] ;  /* 0x000000081a1a7981 */ /* 0x000ea8000c1e1b00 */
[----:B------:R-:W2:Y:S02]  /*0d00*/  LDG.E.64 R28, desc[UR8][R28.64] ;  /* 0x000000081c1c7981 */ /* 0x000ea4000c1e1b00 */
[----:B--2---:R-:W-:-:S07]  /*0d10*/  DFMA R20, R26, R28, R22 ;  /* 0x0000001c1a14722b */ /* 0x004fce0000000016 */
[----:B------:R3:W-:Y:S04]  /*0d20*/  STG.E.64 desc[UR8][R8.64], R20 ;  /* 0x0000001408007986 */ /* 0x0007e8000c101b08 */
.L_x_6:
[----:B------:R-:W4:Y:S02]  /*0d30*/  LDCU UR6, c[0x0][0x388] ;  /* 0x00007100ff0677ac */ /* 0x000f240008000800 */
[----:B----4-:R-:W-:Y:S01]  /*0d40*/  MOV R24, UR6 ;  /* 0x0000000600187c02 */ /* 0x010fe20008000f00 */
[----:B------:R-:W-:Y:S06]  /*0d50*/  BRA.U UP0, `(.L_x_8) ;  /* 0x00000005007c7547 */ /* 0x000fec000b800000 */
[----:B------:R-:W-:Y:S02]  /*0d60*/  MOV R7, RZ ;  /* 0x000000ff00077202 */ /* 0x000fe40000000f00 */
[----:B------:R-:W-:-:S07]  /*0d70*/  MOV R24, UR6 ;  /* 0x0000000600187c02 */ /* 0x000fce0008000f00 */
.L_x_9:
[----:B----4-:R-:W4:Y:S01]  /*0d80*/  LDC.64 R26, c[0x0][0x390] ;  /* 0x0000e400ff1a7b82 */ /* 0x010f220000000a00 */
[----:B-123--:R-:W-:Y:S02]  /*0d90*/  IMAD R23, R3, UR10, R4 ;  /* 0x0000000a03177c24 */ /* 0x00efe4000f8e0204 */
[C---:B------:R-:W-:Y:S02]  /*0da0*/  IMAD R13, R24.reuse, UR10, R6 ;  /* 0x0000000a180d7c24 */ /* 0x040fe4000f8e0206 */
[----:B------:R-:W-:-:S04]  /*0db0*/  IMAD R23, R24, R5, R23 ;  /* 0x0000000518177224 */ /* 0x000fc800078e0217 */
[----:B----4-:R-:W-:-:S05]  /*0dc0*/  IMAD.WIDE R22, R23, 0x8, R26 ;  /* 0x0000000817167825 */ /* 0x010fca00078e021a */
[----:B------:R-:W2:Y:S01]  /*0dd0*/  LDG.E.64 R14, desc[UR8][R22.64] ;  /* 0x00000008160e7981 */ /* 0x000ea2000c1e1b00 */
[----:B------:R-:W-:-:S05]  /*0de0*/  IMAD.WIDE R26, R13, 0x8, R26 ;  /* 0x000000080d1a7825 */ /* 0x000fca00078e021a */
[----:B------:R-:W3:Y:S01]  /*0df0*/  LDG.E.64 R12, desc[UR8][R26.64] ;  /* 0x000000081a0c7981 */ /* 0x000ee2000c1e1b00 */
[----:B--2---:R-:W-:-:S08]  /*0e00*/  DMUL R14, R14, 0.5 ;  /* 0x3fe000000e0e7828 */ /* 0x004fd00000000000 */
[----:B---3--:R-:W-:Y:S01]  /*0e10*/  DFMA R20, R14, R12, R20 ;  /* 0x0000000c0e14722b */ /* 0x008fe20000000014 */
[----:B------:R-:W-:-:S06]  /*0e20*/  IMAD.WIDE R12, R10, 0x8, R22 ;  /* 0x000000080a0c7825 */ /* 0x000fcc00078e0216 */
[----:B------:R1:W-:Y:S01]  /*0e30*/  STG.E.64 desc[UR8][R8.64], R20 ;  /* 0x0000001408007986 */ /* 0x0003e2000c101b08 */
[----:B------:R-:W-:-:S03]  /*0e40*/  IMAD.WIDE R14, R10, 0x8, R26 ;  /* 0x000000080a0e7825 */ /* 0x000fc600078e021a */
[----:B------:R-:W2:Y:S04]  /*0e50*/  LDG.E.64 R18, desc[UR8][R12.64] ;  /* 0x000000080c127981 */ /* 0x000ea8000c1e1b00 */
[----:B------:R-:W3:Y:S01]  /*0e60*/  LDG.E.64 R16, desc[UR8][R14.64] ;  /* 0x000000080e107981 */ /* 0x000ee2000c1e1b00 */
[----:B--2---:R-:W-:-:S08]  /*0e70*/  DMUL R18, R18, 0.5 ;  /* 0x3fe0000012127828 */ /* 0x004fd00000000000 */
[----:B---3--:R-:W-:Y:S01]  /*0e80*/  DFMA R18, R18, R16, R20 ;  /* 0x000000101212722b */ /* 0x008fe20000000014 */
[----:B------:R-:W-:-:S06]  /*0e90*/  IMAD.WIDE R16, R10, 0x8, R12 ;  /* 0x000000080a107825 */ /* 0x000fcc00078e020c */
[----:B------:R2:W-:Y:S04]  /*0ea0*/  STG.E.64 desc[UR8][R8.64], R18 ;  /* 0x0000001208007986 */ /* 0x0005e8000c101b08 */
[----:B------:R3:W4:Y:S02]  /*0eb0*/  LDG.E.64 R26, desc[UR8][R16.64] ;  /* 0x00000008101a7981 */ /* 0x000724000c1e1b00 */
[----:B---3--:R-:W-:-:S05]  /*0ec0*/  IMAD.WIDE R16, R10, 0x8, R14 ;  /* 0x000000080a107825 */ /* 0x008fca00078e020e */
[----:B------:R-:W3:Y:S01]  /*0ed0*/  LDG.E.64 R28, desc[UR8][R16.64] ;  /* 0x00000008101c7981 */ /* 0x000ee2000c1e1b00 */
[----:B------:R-:W-:Y:S01]  /*0ee0*/  IMAD.WIDE R22, R5, 0x8, R22 ;  /* 0x0000000805167825 */ /* 0x000fe200078e0216 */
[----:B----4-:R-:W-:-:S08]  /*0ef0*/  DMUL R26, R26, 0.5 ;  /* 0x3fe000001a1a7828 */ /* 0x010fd00000000000 */
[----:B---3--:R-:W-:Y:S01]  /*0f00*/  DFMA R28, R26, R28, R18 ;  /* 0x0000001c1a1c722b */ /* 0x008fe20000000012 */
[----:B------:R-:W-:-:S06]  /*0f10*/  IMAD.WIDE R26, R10, 0x8, R16 ;  /* 0x000000080a1a7825 */ /* 0x000fcc00078e0210 */
[----:B------:R3:W-:Y:S04]  /*0f20*/  STG.E.64 desc[UR8][R8.64], R28 ;  /* 0x0000001c08007986 */ /* 0x0007e8000c101b08 */
[----:B------:R-:W4:Y:S04]  /*0f30*/  LDG.E.64 R12, desc[UR8][R22.64] ;  /* 0x00000008160c7981 */ /* 0x000f28000c1e1b00 */
[----:B-1----:R-:W5:Y:S01]  /*0f40*/  LDG.E.64 R20, desc[UR8][R26.64] ;  /* 0x000000081a147981 */ /* 0x002f62000c1e1b00 */
[----:B------:R-:W-:Y:S01]  /*0f50*/  IMAD.WIDE R14, R10, 0x8, R26 ;  /* 0x000000080a0e7825 */ /* 0x000fe200078e021a */
[----:B----4-:R-:W-:-:S08]  /*0f60*/  DMUL R12, R12, 0.5 ;  /* 0x3fe000000c0c7828 */ /* 0x010fd00000000000 */
[----:B-----5:R-:W-:Y:S01]  /*0f70*/  DFMA R20, R12, R20, R28 ;  /* 0x000000140c14722b */ /* 0x020fe2000000001c */
[----:B------:R-:W-:-:S06]  /*0f80*/  IMAD.WIDE R12, R10, 0x8, R22 ;  /* 0x000000080a0c7825 */ /* 0x000fcc00078e0216 */
[----:B------:R1:W-:Y:S04]  /*0f90*/  STG.E.64 desc[UR8][R8.64], R20 ;  /* 0x0000001408007986 */ /* 0x0003e8000c101b08 */
[----:B--2---:R-:W2:Y:S04]  /*0fa0*/  LDG.E.64 R18, desc[UR8][R12.64] ;  /* 0x000000080c127981 */ /* 0x004ea8000c1e1b00 */
[----:B------:R-:W4:Y:S01]  /*0fb0*/  LDG.E.64 R16, desc[UR8][R14.64] ;  /* 0x000000080e107981 */ /* 0x000f22000c1e1b00 */
[----:B--2---:R-:W-:-:S08]  /*0fc0*/  DMUL R18, R18, 0.5 ;  /* 0x3fe0000012127828 */ /* 0x004fd00000000000 */
[----:B----4-:R-:W-:Y:S01]  /*0fd0*/  DFMA R16, R18, R16, R20 ;  /* 0x000000101210722b */ /* 0x010fe20000000014 */
[----:B------:R-:W-:-:S06]  /*0fe0*/  IMAD.WIDE R18, R10, 0x8, R12 ;  /* 0x000000080a127825 */ /* 0x000fcc00078e020c */
[----:B------:R2:W-:Y:S04]  /*0ff0*/  STG.E.64 desc[UR8][R8.64], R16 ;  /* 0x0000001008007986 */ /* 0x0005e8000c101b08 */
[----:B------:R4:W5:Y:S02]  /*1000*/  LDG.E.64 R26, desc[UR8][R18.64] ;  /* 0x00000008121a7981 */ /* 0x000964000c1e1b00 */
[----:B----4-:R-:W-:-:S05]  /*1010*/  IMAD.WIDE R18, R10, 0x8, R14 ;  /* 0x000000080a127825 */ /* 0x010fca00078e020e */
[----:B---3--:R-:W3:Y:S01]  /*1020*/  LDG.E.64 R28, desc[UR8][R18.64] ;  /* 0x00000008121c7981 */ /* 0x008ee2000c1e1b00 */
[----:B------:R-:W-:Y:S01]  /*1030*/  IMAD.WIDE R12, R5, 0x8, R22 ;  /* 0x00000008050c7825 */ /* 0x000fe200078e0216 */
[----:B-----5:R-:W-:-:S08]  /*1040*/  DMUL R26, R26, 0.5 ;  /* 0x3fe000001a1a7828 */ /* 0x020fd00000000000 */
[----:B---3--:R-:W-:Y:S01]  /*1050*/  DFMA R28, R26, R28, R16 ;  /* 0x0000001c1a1c722b */ /* 0x008fe20000000010 */
[----:B------:R-:W-:-:S06]  /*1060*/  IMAD.WIDE R26, R10, 0x8, R18 ;  /* 0x000000080a1a7825 */ /* 0x000fcc00078e0212 */
[----:B------:R3:W-:Y:S04]  /*1070*/  STG.E.64 desc[UR8][R8.64], R28 ;  /* 0x0000001c08007986 */ /* 0x0007e8000c101b08 */
[----:B------:R-:W4:Y:S04]  /*1080*/  LDG.E.64 R14, desc[UR8][R12.64] ;  /* 0x000000080c0e7981 */ /* 0x000f28000c1e1b00 */
[----:B-1----:R-:W5:Y:S01]  /*1090*/  LDG.E.64 R20, desc[UR8][R26.64] ;  /* 0x000000081a147981 */ /* 0x002f62000c1e1b00 */
[----:B--2---:R-:W-:Y:S01]  /*10a0*/  IMAD.WIDE R16, R10, 0x8, R12 ;  /* 0x000000080a107825 */ /* 0x004fe200078e020c */
[----:B----4-:R-:W-:-:S08]  /*10b0*/  DMUL R14, R14, 0.5 ;  /* 0x3fe000000e0e7828 */ /* 0x010fd00000000000 */
[----:B-----5:R-:W-:Y:S01]  /*10c0*/  DFMA R20, R14, R20, R28 ;  /* 0x000000140e14722b */ /* 0x020fe2000000001c */
[----:B------:R-:W-:-:S06]  /*10d0*/  IMAD.WIDE R14, R10, 0x8, R26 ;  /* 0x000000080a0e7825 */ /* 0x000fcc00078e021a */
[----:B------:R-:W-:Y:S04]  /*10e0*/  STG.E.64 desc[UR8][R8.64], R20 ;  /* 0x0000001408007986 */ /* 0x000fe8000c101b08 */
[----:B------:R1:W2:Y:S04]  /*10f0*/  LDG.E.64 R22, desc[UR8][R16.64] ;  /* 0x0000000810167981 */ /* 0x0002a8000c1e1b00 */
[----:B------:R-:W4:Y:S01]  /*1100*/  LDG.E.64 R18, desc[UR8][R14.64] ;  /* 0x000000080e127981 */ /* 0x000f22000c1e1b00 */
[----:B-1----:R-:W-:Y:S01]  /*1110*/  IMAD.WIDE R16, R10, 0x8, R16 ;  /* 0x000000080a107825 */ /* 0x002fe200078e0210 */
[----:B--2---:R-:W-:-:S08]  /*1120*/  DMUL R22, R22, 0.5 ;  /* 0x3fe0000016167828 */ /* 0x004fd00000000000 */
[----:B----4-:R-:W-:Y:S01]  /*1130*/  DFMA R22, R22, R18, R20 ;  /* 0x000000121616722b */ /* 0x010fe20000000014 */
[----:B------:R-:W-:-:S06]  /*1140*/  IMAD.WIDE R18, R10, 0x8, R14 ;  /* 0x000000080a127825 */ /* 0x000fcc00078e020e */
[----:B------:R1:W-:Y:S04]  /*1150*/  STG.E.64 desc[UR8][R8.64], R22 ;  /* 0x0000001608007986 */ /* 0x0003e8000c101b08 */
[----:B------:R-:W2:Y:S04]  /*1160*/  LDG.E.64 R26, desc[UR8][R16.64] ;  /* 0x00000008101a7981 */ /* 0x000ea8000c1e1b00 */
[----:B---3--:R-:W3:Y:S01]  /*1170*/  LDG.E.64 R28, desc[UR8][R18.64] ;  /* 0x00000008121c7981 */ /* 0x008ee2000c1e1b00 */
[----:B--2---:R-:W-:-:S08]  /*1180*/  DMUL R26, R26, 0.5 ;  /* 0x3fe000001a1a7828 */ /* 0x004fd00000000000 */
[----:B---3--:R-:W-:Y:S01]  /*1190*/  DFMA R28, R26, R28, R22 ;  /* 0x0000001c1a1c722b */ /* 0x008fe20000000016 */
[----:B------:R-:W-:-:S06]  /*11a0*/  IMAD.WIDE R26, R5, 0x8, R12 ;  /* 0x00000008051a7825 */ /* 0x000fcc00078e020c */
[----:B------:R-:W-:Y:S01]  /*11b0*/  STG.E.64 desc[UR8][R8.64], R28 ;  /* 0x0000001c08007986 */ /* 0x000fe2000c101b08 */
[----:B-1----:R-:W-:-:S03]  /*11c0*/  IMAD.WIDE R22, R10, 0x8, R18 ;  /* 0x000000080a167825 */ /* 0x002fc600078e0212 */
[----:B------:R-:W2:Y:S04]  /*11d0*/  LDG.E.64 R12, desc[UR8][R26.64] ;  /* 0x000000081a0c7981 */ /* 0x000ea8000c1e1b00 */
[----:B------:R-:W3:Y:S01]  /*11e0*/  LDG.E.64 R20, desc[UR8][R22.64] ;  /* 0x0000000816147981 */ /* 0x000ee2000c1e1b00 */
[----:B------:R-:W-:Y:S01]  /*11f0*/  IMAD.WIDE R14, R10, 0x8, R22 ;  /* 0x000000080a0e7825 */ /* 0x000fe200078e0216 */
[----:B--2---:R-:W-:-:S08]  /*1200*/  DMUL R12, R12, 0.5 ;  /* 0x3fe000000c0c7828 */ /* 0x004fd00000000000 */
[----:B---3--:R-:W-:Y:S01]  /*1210*/  DFMA R20, R12, R20, R28 ;  /* 0x000000140c14722b */ /* 0x008fe2000000001c */
[----:B------:R-:W-:-:S06]  /*1220*/  IMAD.WIDE R12, R10, 0x8, R26 ;  /* 0x000000080a0c7825 */ /* 0x000fcc00078e021a */
[----:B------:R1:W-:Y:S04]  /*1230*/  STG.E.64 desc[UR8][R8.64], R20 ;  /* 0x0000001408007986 */ /* 0x0003e8000c101b08 */
[----:B------:R-:W2:Y:S04]  /*1240*/  LDG.E.64 R18, desc[UR8][R12.64] ;  /* 0x000000080c127981 */ /* 0x000ea8000c1e1b00 */
[----:B------:R-:W3:Y:S01]  /*1250*/  LDG.E.64 R16, desc[UR8][R14.64] ;  /* 0x000000080e107981 */ /* 0x000ee2000c1e1b00 */
[----:B------:R-:W-:Y:S01]  /*1260*/  IMAD.WIDE R22, R10, 0x8, R14 ;  /* 0x000000080a167825 */ /* 0x000fe200078e020e */
[----:B--2---:R-:W-:-:S08]  /*1270*/  DMUL R18, R18, 0.5 ;  /* 0x3fe0000012127828 */ /* 0x004fd00000000000 */
[----:B---3--:R-:W-:Y:S01]  /*1280*/  DFMA R16, R18, R16, R20 ;  /* 0x000000101210722b */ /* 0x008fe20000000014 */
[----:B------:R-:W-:-:S06]  /*1290*/  IMAD.WIDE R18, R10, 0x8, R12 ;  /* 0x000000080a127825 */ /* 0x000fcc00078e020c */
[----:B------:R4:W-:Y:S04]  /*12a0*/  STG.E.64 desc[UR8][R8.64], R16 ;  /* 0x0000001008007986 */ /* 0x0009e8000c101b08 */
[----:B------:R-:W1:Y:S04]  /*12b0*/  LDG.E.64 R18, desc[UR8][R18.64] ;  /* 0x0000000812127981 */ /* 0x000e68000c1e1b00 */
[----:B------:R-:W2:Y:S01]  /*12c0*/  LDG.E.64 R22, desc[UR8][R22.64] ;  /* 0x0000000816167981 */ /* 0x000ea2000c1e1b00 */
[----:B------:R-:W-:Y:S01]  /*12d0*/  ULOP3.LUT UR6, UR4, 0xfffffffc, URZ, 0xc0, !UPT ;  /* 0xfffffffc04067892 */ /* 0x000fe2000f8ec0ff */
[----:B------:R-:W-:-:S02]  /*12e0*/  IADD3 R7, PT, PT, R7, 0x4, RZ ;  /* 0x0000000407077810 */ /* 0x000fc40007ffe0ff */
[----:B------:R-:W-:-:S03]  /*12f0*/  IADD3 R24, PT, PT, R24, 0x4, RZ ;  /* 0x0000000418187810 */ /* 0x000fc60007ffe0ff */
[----:B------:R-:W-:Y:S01]  /*1300*/  ISETP.NE.AND P0, PT, R7, UR6, PT ;  /* 0x0000000607007c0c */ /* 0x000fe2000bf05270 */
[----:B-1----:R-:W-:-:S08]  /*1310*/  DMUL R20, R18, 0.5 ;  /* 0x3fe0000012147828 */ /* 0x002fd00000000000 */
[----:B--2---:R-:W-:-:S07]  /*1320*/  DFMA R20, R20, R22, R16 ;  /* 0x000000161414722b */ /* 0x004fce0000000010 */
[----:B------:R4:W-:Y:S01]  /*1330*/  STG.E.64 desc[UR8][R8.64], R20 ;  /* 0x0000001408007986 */ /* 0x0009e2000c101b08 */
[----:B------:R-:W-:Y:S05]  /*1340*/  @P0 BRA `(.L_x_9) ;  /* 0xfffffff8008c0947 */ /* 0x000fea000383ffff */
.L_x_8:
[----:B------:R-:W-:-:S04]  /*1350*/  ULOP3.LUT UR6, UR4, 0x3, URZ, 0xc0, !UPT ;  /* 0x0000000304067892 */ /* 0x000fc8000f8ec0ff */
[----:B------:R-:W-:-:S09]  /*1360*/  UISETP.NE.AND UP1, UPT, UR6, URZ, UPT ;  /* 0x000000ff0600728c */ /* 0x000fd2000bf25270 */
[----:B------:R-:W-:Y:S05]  /*1370*/  BRA.U !UP1, `(.L_x_10) ;  /* 0x0000000509307547 */ /* 0x000fea000b800000 */
[----:B------:R-:W-:Y:S02]  /*1380*/  UISETP.NE.AND UP1, UPT, UR6, 0x1, UPT ;  /* 0x000000010600788c */ /* 0x000fe4000bf25270 */
[----:B------:R-:W-:-:S07]  /*1390*/  ULOP3.LUT UP2, URZ, UR4, 0x1, URZ, 0xc0, !UPT ;  /* 0x0000000104ff7892 */ /* 0x000fce000f84c0ff */
[----:B------:R-:W-:Y:S05]  /*13a0*/  BRA.U !UP1, `(.L_x_11) ;  /* 0x0000000109bc7547 */ /* 0x000fea000b800000 */
[----:B------:R-:W5:Y:S01]  /*13b0*/  LDC.64 R26, c[0x0][0x390] ;  /* 0x0000e400ff1a7b82 */ /* 0x000f620000000a00 */
[----:B------:R-:W-:Y:S02]  /*13c0*/  IMAD R13, R3, UR10, R4 ;  /* 0x0000000a030d7c24 */ /* 0x000fe4000f8e0204 */
[C---:B------:R-:W-:Y:S02]  /*13d0*/  IMAD R7, R24.reuse, UR10, R6 ;  /* 0x0000000a18077c24 */ /* 0x040fe4000f8e0206 */
[----:B------:R-:W-:-:S04]  /*13e0*/  IMAD R13, R24, R5, R13 ;  /* 0x00000005180d7224 */ /* 0x000fc800078e020d */
[----:B-----5:R-:W-:-:S05]  /*13f0*/  IMAD.WIDE R12, R13, 0x8, R26 ;  /* 0x000000080d0c7825 */ /* 0x020fca00078e021a */
[----:B-1----:R-:W5:Y:S01]  /*1400*/  LDG.E.64 R14, desc[UR8][R12.64] ;  /* 0x000000080c0e7981 */ /* 0x002f62000c1e1b00 */
[----:B------:R-:W-:-:S05]  /*1410*/  IMAD.WIDE R26, R7, 0x8, R26 ;  /* 0x00000008071a7825 */ /* 0x000fca00078e021a */
[----:B--23--:R-:W2:Y:S01]  /*1420*/  LDG.E.64 R22, desc[UR8][R26.64] ;  /* 0x000000081a167981 */ /* 0x00cea2000c1e1b00 */
[----:B----4-:R-:W-:Y:S01]  /*1430*/  IMAD.WIDE R16, R10, 0x8, R26 ;  /* 0x000000080a107825 */ /* 0x010fe200078e021a */
[----:B-----5:R-:W-:-:S08]  /*1440*/  DMUL R14, R14, 0.5 ;  /* 0x3fe000000e0e7828 */ /* 0x020fd00000000000 */
[----:B--2---:R-:W-:Y:S01]  /*1450*/  DFMA R22, R14, R22, R20 ;  /* 0x000000160e16722b */ /* 0x004fe20000000014 */
[----:B------:R-:W-:-:S06]  /*1460*/  IMAD.WIDE R14, R10, 0x8, R12 ;  /* 0x000000080a0e7825 */ /* 0x000fcc00078e020c */
[----:B------:R1:W-:Y:S04]  /*1470*/  STG.E.64 desc[UR8][R8.64], R22 ;  /* 0x0000001608007986 */ /* 0x0003e8000c101b08 */
        /* <DEDUP_REMOVED lines=9> */
[----:B------:R-:W-:-:S04]  /*1510*/  IMAD.WIDE R12, R5, 0x8, R12 ;  /* 0x00000008050c7825 */ /* 0x000fc800078e020c */
[----:B------:R-:W-:Y:S01]  /*1520*/  IMAD.WIDE R16, R10, 0x8, R20 ;  /* 0x000000080a107825 */ /* 0x000fe200078e0214 */
[----:B----4-:R-:W-:-:S08]  /*1530*/  DMUL R26, R26, 0.5 ;  /* 0x3fe000001a1a7828 */ /* 0x010fd00000000000 */
[----:B---3--:R-:W-:-:S07]  /*1540*/  DFMA R14, R26, R28, R18 ;  /* 0x0000001c1a0e722b */ /* 0x008fce0000000012 */
[----:B------:R3:W-:Y:S04]  /*1550*/  STG.E.64 desc[UR8][R8.64], R14 ;  /* 0x0000000e08007986 */ /* 0x0007e8000c101b08 */
[----:B-1----:R-:W2:Y:S04]  /*1560*/  LDG.E.64 R22, desc[UR8][R12.64] ;  /* 0x000000080c167981 */ /* 0x002ea8000c1e1b00 */
[----:B------:R-:W4:Y:S01]  /*1570*/  LDG.E.64 R26, desc[UR8][R16.64] ;  /* 0x00000008101a7981 */ /* 0x000f22000c1e1b00 */
[----:B--2---:R-:W-:Y:S01]  /*1580*/  DMUL R18, R22, 0.5 ;  /* 0x3fe0000016127828 */ /* 0x004fe20000000000 */
[----:B------:R-:W-:-:S07]  /*1590*/  IMAD.WIDE R22, R10, 0x8, R12 ;  /* 0x000000080a167825 */ /* 0x000fce00078e020c */
[----:B----4-:R-:W-:Y:S01]  /*15a0*/  DFMA R18, R18, R26, R14 ;  /* 0x0000001a1212722b */ /* 0x010fe2000000000e */
[----:B------:R-:W-:-:S06]  /*15b0*/  IMAD.WIDE R26, R10, 0x8, R16 ;  /* 0x000000080a1a7825 */ /* 0x000fcc00078e0210 */
[----:B------:R1:W-:Y:S04]  /*15c0*/  STG.E.64 desc[UR8][R8.64], R18 ;  /* 0x0000001208007986 */ /* 0x0003e8000c101b08 */
[----:B------:R-:W2:Y:S04]  /*15d0*/  LDG.E.64 R20, desc[UR8][R22.64] ;  /* 0x0000000816147981 */ /* 0x000ea8000c1e1b00 */
[----:B------:R-:W4:Y:S01]  /*15e0*/  LDG.E.64 R28, desc[UR8][R26.64] ;  /* 0x000000081a1c7981 */ /* 0x000f22000c1e1b00 */
[----:B------:R-:W-:-:S04]  /*15f0*/  IMAD.WIDE R12, R10, 0x8, R22 ;  /* 0x000000080a0c7825 */ /* 0x000fc800078e0216 */
[----:B---3--:R-:W-:Y:S01]  /*1600*/  IMAD.WIDE R14, R10, 0x8, R26 ;  /* 0x000000080a0e7825 */ /* 0x008fe200078e021a */
[----:B--2---:R-:W-:-:S08]  /*1610*/  DMUL R20, R20, 0.5 ;  /* 0x3fe0000014147828 */ /* 0x004fd00000000000 */
[----:B----4-:R-:W-:-:S07]  /*1620*/  DFMA R28, R20, R28, R18 ;  /* 0x0000001c141c722b */ /* 0x010fce0000000012 */
[----:B------:R1:W-:Y:S04]  /*1630*/  STG.E.64 desc[UR8][R8.64], R28 ;  /* 0x0000001c08007986 */ /* 0x0003e8000c101b08 */
[----:B------:R-:W2:Y:S04]  /*1640*/  LDG.E.64 R12, desc[UR8][R12.64] ;  /* 0x000000080c0c7981 */ /* 0x000ea8000c1e1b00 */
[----:B------:R-:W3:Y:S01]  /*1650*/  LDG.E.64 R14, desc[UR8][R14.64] ;  /* 0x000000080e0e7981 */ /* 0x000ee2000c1e1b00 */
[----:B------:R-:W-:Y:S01]  /*1660*/  IADD3 R24, PT, PT, R24, 0x2, RZ ;  /* 0x0000000218187810 */ /* 0x000fe20007ffe0ff */
[----:B--2---:R-:W-:-:S08]  /*1670*/  DMUL R20, R12, 0.5 ;  /* 0x3fe000000c147828 */ /* 0x004fd00000000000 */
[----:B---3--:R-:W-:-:S07]  /*1680*/  DFMA R20, R20, R14, R28 ;  /* 0x0000000e1414722b */ /* 0x008fce000000001c */
[----:B------:R1:W-:Y:S04]  /*1690*/  STG.E.64 desc[UR8][R8.64], R20 ;  /* 0x0000001408007986 */ /* 0x0003e8000c101b08 */
.L_x_11:
[----:B------:R-:W-:Y:S05]  /*16a0*/  BRA.U !UP2, `(.L_x_10) ;  /* 0x000000010a647547 */ /* 0x000fea000b800000 */
[----:B-1----:R-:W1:Y:S01]  /*16b0*/  LDC.64 R14, c[0x0][0x390] ;  /* 0x0000e400ff0e7b82 */ /* 0x002e620000000a00 */
[----:B------:R-:W-:Y:S02]  /*16c0*/  IMAD R13, R3, UR10, R4 ;  /* 0x0000000a030d7c24 */ /* 0x000fe4000f8e0204 */
[C---:B------:R-:W-:Y:S02]  /*16d0*/  IMAD R7, R24.reuse, UR10, R6 ;  /* 0x0000000a18077c24 */ /* 0x040fe4000f8e0206 */
[----:B------:R-:W-:-:S04]  /*16e0*/  IMAD R13, R24, R5, R13 ;  /* 0x00000005180d7224 */ /* 0x000fc800078e020d */
[----:B-1----:R-:W-:-:S05]  /*16f0*/  IMAD.WIDE R12, R13, 0x8, R14 ;  /* 0x000000080d0c7825 */ /* 0x002fca00078e020e */
[----:B--234-:R-:W2:Y:S01]  /*1700*/  LDG.E.64 R16, desc[UR8][R12.64] ;  /* 0x000000080c107981 */ /* 0x01cea2000c1e1b00 */
        /* <DEDUP_REMOVED lines=17> */
[----:B---3--:R-:W-:-:S07]  /*1820*/  DFMA R6, R6, R22, R12 ;  /* 0x000000160606722b */ /* 0x008fce000000000c */
[----:B------:R1:W-:Y:S04]  /*1830*/  STG.E.64 desc[UR8][R8.64], R6 ;  /* 0x0000000608007986 */ /* 0x0003e8000c101b08 */
.L_x_10:
[----:B------:R-:W-:Y:S05]  /*1840*/  @P1 BRA `(.L_x_12) ;  /* 0xffffffe800801947 */ /* 0x000fea000383ffff */
[----:B------:R-:W5:Y:S01]  /*1850*/  LDCU UR6, c[0x0][0x364] ;  /* 0x00006c80ff0677ac */ /* 0x000f620008000800 */
[----:B------:R-:W5:Y:S02]  /*1860*/  LDC R2, c[0x0][0x374] ;  /* 0x0000dd00ff027b82 */ /* 0x000f640000000800 */
[----:B-----5:R-:W-:-:S05]  /*1870*/  IMAD R3, R2, UR6, R3 ;  /* 0x0000000602037c24 */ /* 0x020fca000f8e0203 */
[----:B------:R-:W-:-:S13]  /*1880*/  ISETP.GE.AND P0, PT, R3, R11, PT ;  /* 0x0000000b0300720c */ /* 0x000fda0003f06270 */
[----:B------:R-:W-:Y:S05]  /*1890*/  @!P0 BRA `(.L_x_13) ;  /* 0xffffffe800688947 */ /* 0x000fea000383ffff */
.L_x_3:
[----:B------:R-:W-:Y:S05]  /*18a0*/  BSYNC.RECONVERGENT B0 ;  /* 0x0000000000007941 */ /* 0x000fea0003800200 */
.L_x_2:
[----:B------:R-:W5:Y:S01]  /*18b0*/  LDCU UR6, c[0x0][0x360] ;  /* 0x00006c00ff0677ac */ /* 0x000f620008000800 */
[----:B------:R-:W5:Y:S01]  /*18c0*/  LDC R3, c[0x0][0x370] ;  /* 0x0000dc00ff037b82 */ /* 0x000f620000000800 */
[----:B------:R-:W0:Y:S01]  /*18d0*/  LDCU UR7, c[0x0][0x380] ;  /* 0x00007000ff0777ac */ /* 0x000e220008000800 */
[----:B-----5:R-:W-:-:S05]  /*18e0*/  IMAD R4, R3, UR6, R4 ;  /* 0x0000000603047c24 */ /* 0x020fca000f8e0204 */
[----:B0-----:R-:W-:-:S13]  /*18f0*/  ISETP.GE.AND P0, PT, R4, UR7, PT ;  /* 0x0000000704007c0c */ /* 0x001fda000bf06270 */
[----:B------:R-:W-:Y:S05]  /*1900*/  @!P0 BRA `(.L_x_14) ;  /* 0xffffffe800388947 */ /* 0x000fea000383ffff */
[----:B------:R-:W-:Y:S05]  /*1910*/  EXIT ;  /* 0x000000000000794d */ /* 0x000fea0003800000 */
.L_x_1:
[----:B------:R-:W-:Y:S02]  /*1920*/  UIADD3 UR4, UPT, UPT, -UR6, UR7, URZ ;  /* 0x0000000706047290 */ /* 0x000fe4000fffe1ff */
[----:B------:R-:W-:-:S12]  /*1930*/  UIADD3 UR6, UPT, UPT, UR6, -UR7, URZ ;  /* 0x8000000706067290 */ /* 0x000fd8000fffe0ff */
.L_x_23:
[----:B0-----:R-:W0:Y:S01]  /*1940*/  LDCU UR5, c[0x0][0x384] ;  /* 0x00007080ff0577ac */ /* 0x001e220008000800 */
[----:B------:R-:W-:Y:S01]  /*1950*/  BSSY.RECONVERGENT B0, `(.L_x_15) ;  /* 0x00000c6000007945 */ /* 0x000fe20003800200 */
[----:B0-----:R-:W-:-:S13]  /*1960*/  ISETP.GE.AND P0, PT, R0, UR5, PT ;  /* 0x0000000500007c0c */ /* 0x001fda000bf06270 */
[----:B-123--:R-:W-:Y:S05]  /*1970*/  @P0 BRA `(.L_x_16) ;  /* 0x0000000c000c0947 */ /* 0x00efea0003800000 */
[----:B------:R-:W-:-:S07]  /*1980*/  MOV R7, R0 ;  /* 0x0000000000077202 */ /* 0x000fce0000000f00 */
.L_x_22:
[----:B------:R-:W-:Y:S02]  /*1990*/  HFMA2 R24, -RZ, RZ, 0, 0 ;  /* 0x00000000ff187431 */ /* 0x000fe400000001ff */
[----:B0123--:R-:W-:-:S07]  /*19a0*/  IMAD R6, R7, UR10, R4 ;  /* 0x0000000a07067c24 */ /* 0x00ffce000f8e0204 */
.L_x_21:
[----:B0-----:R-:W0:Y:S01]  /*19b0*/  LDC.64 R8, c[0x0][0x380] ;  /* 0x0000e000ff087b82 */ /* 0x001e220000000a00 */
[----:B-1----:R-:W1:Y:S01]  /*19c0*/  LDCU UR5, c[0x0][0x388] ;  /* 0x00007100ff0577ac */ /* 0x002e620008000800 */
[----:B------:R-:W-:Y:S01]  /*19d0*/  IMAD R25, R24, R5, R4 ;  /* 0x0000000518197224 */ /* 0x000fe200078e0204 */
[----:B--23--:R-:W-:Y:S01]  /*19e0*/  CS2R R20, SRZ ;  /* 0x0000000000147805 */ /* 0x00cfe2000001ff00 */
[----:B------:R-:W-:-:S04]  /*19f0*/  UISETP.GT.U32.AND UP0, UPT, UR6, -0x4, UPT ;  /* 0xfffffffc0600788c */ /* 0x000fc8000bf04070 */
[----:B------:R-:W2:Y:S01]  /*1a00*/  LDC.64 R10, c[0x0][0x398] ;  /* 0x0000e600ff0a7b82 */ /* 0x000ea20000000a00 */
[----:B-1----:R-:W-:Y:S01]  /*1a10*/  MOV R26, UR5 ;  /* 0x00000005001a7c02 */ /* 0x002fe20008000f00 */
[C---:B0-----:R-:W-:Y:S01]  /*1a20*/  IMAD R13, R24.reuse, R9, R7 ;  /* 0x00000009180d7224 */ /* 0x041fe200078e0207 */
[----:B------:R-:W-:-:S03]  /*1a30*/  IADD3 R24, PT, PT, R24, 0x1, RZ ;  /* 0x0000000118187810 */ /* 0x000fc60007ffe0ff */
[----:B------:R-:W-:Y:S01]  /*1a40*/  IMAD R13, R13, R8, R4 ;  /* 0x000000080d0d7224 */ /* 0x000fe200078e0204 */
[----:B------:R-:W-:-:S03]  /*1a50*/  ISETP.NE.AND P1, PT, R24, R9, PT ;  /* 0x000000091800720c */ /* 0x000fc60003f25270 */
[----:B--2---:R-:W-:-:S05]  /*1a60*/  IMAD.WIDE R10, R13, 0x8, R10 ;  /* 0x000000080d0a7825 */ /* 0x004fca00078e020a */
[----:B------:R0:W-:Y:S01]  /*1a70*/  STG.E.64 desc[UR8][R10.64], RZ ;  /* 0x000000ff0a007986 */ /* 0x0001e2000c101b08 */
[----:B------:R-:W-:Y:S05]  /*1a80*/  BRA.U UP0, `(.L_x_17) ;  /* 0x00000005007c7547 */ /* 0x000fea000b800000 */
[----:B------:R-:W-:Y:S02]  /*1a90*/  MOV R9, RZ ;  /* 0x000000ff00097202 */ /* 0x000fe40000000f00 */
[----:B------:R-:W-:Y:S02]  /*1aa0*/  CS2R R20, SRZ ;  /* 0x0000000000147805 */ /* 0x000fe4000001ff00 */
[----:B------:R-:W-:-:S07]  /*1ab0*/  MOV R26, UR5 ;  /* 0x00000005001a7c02 */ /* 0x000fce0008000f00 */
.L_x_18:
[----:B------:R-:W1:Y:S01]  /*1ac0*/  LDC.64 R28, c[0x0][0x390] ;  /* 0x0000e400ff1c7b82 */ /* 0x000e620000000a00 */
[C---:B------:R-:W-:Y:S02]  /*1ad0*/  IMAD R23, R26.reuse, R5, R6 ;  /* 0x000000051a177224 */ /* 0x040fe400078e0206 */
[----:B--2---:R-:W-:Y:S02]  /*1ae0*/  IMAD R13, R26, UR10, R25 ;  /* 0x0000000a1a0d7c24 */ /* 0x004fe4000f8e0219 */
[----:B-1----:R-:W-:-:S05]  /*1af0*/  IMAD.WIDE R22, R23, 0x8, R28 ;  /* 0x0000000817167825 */ /* 0x002fca00078e021c */
[----:B------:R-:W2:Y:S01]  /*1b00*/  LDG.E.64 R14, desc[UR8][R22.64] ;  /* 0x00000008160e7981 */ /* 0x000ea2000c1e1b00 */
[----:B------:R-:W-:-:S05]  /*1b10*/  IMAD.WIDE R28, R13, 0x8, R28 ;  /* 0x000000080d1c7825 */ /* 0x000fca00078e021c */
[----:B------:R-:W3:Y:S01]  /*1b20*/  LDG.E.64 R12, desc[UR8][R28.64] ;  /* 0x000000081c0c7981 */ /* 0x000ee2000c1e1b00 */
[----:B------:R-:W-:Y:S01]  /*1b30*/  IMAD.WIDE R18, R8, 0x8, R22 ;  /* 0x0000000808127825 */ /* 0x000fe200078e0216 */
[----:B--2---:R-:W-:-:S08]  /*1b40*/  DMUL R14, R14, 0.5 ;  /* 0x3fe000000e0e7828 */ /* 0x004fd00000000000 */
[----:B---3--:R-:W-:Y:S01]  /*1b50*/  DFMA R20, R14, R12, R20 ;  /* 0x0000000c0e14722b */ /* 0x008fe20000000014 */
[----:B------:R-:W-:-:S06]  /*1b60*/  IMAD.WIDE R14, R8, 0x8, R28 ;  /* 0x00000008080e7825 */ /* 0x000fcc00078e021c */
[----:B------:R1:W-:Y:S04]  /*1b70*/  STG.E.64 desc[UR8][R10.64], R20 ;  /* 0x000000140a007986 */ /* 0x0003e8000c101b08 */
[----:B------:R2:W3:Y:S04]  /*1b80*/  LDG.E.64 R16, desc[UR8][R18.64] ;  /* 0x0000000812107981 */ /* 0x0004e8000c1e1b00 */
[----:B------:R-:W4:Y:S01]  /*1b90*/  LDG.E.64 R12, desc[UR8][R14.64] ;  /* 0x000000080e0c7981 */ /* 0x000f22000c1e1b00 */
[----:B--2---:R-:W-:Y:S01]  /*1ba0*/  IMAD.WIDE R18, R8, 0x8, R18 ;  /* 0x0000000808127825 */ /* 0x004fe200078e0212 */
[----:B---3--:R-:W-:-:S08]  /*1bb0*/  DMUL R16, R16, 0.5 ;  /* 0x3fe0000010107828 */ /* 0x008fd00000000000 */
[----:B----4-:R-:W-:Y:S01]  /*1bc0*/  DFMA R12, R16, R12, R20 ;  /* 0x0000000c100c722b */ /* 0x010fe20000000014 */
[----:B------:R-:W-:-:S06]  /*1bd0*/  IMAD.WIDE R16, R8, 0x8, R14 ;  /* 0x0000000808107825 */ /* 0x000fcc00078e020e */
[----:B------:R2:W-:Y:S04]  /*1be0*/  STG.E.64 desc[UR8][R10.64], R12 ;  /* 0x0000000c0a007986 */ /* 0x0005e8000c101b08 */
[----:B------:R-:W1:Y:S04]  /*1bf0*/  LDG.E.64 R28, desc[UR8][R18.64] ;  /* 0x00000008121c7981 */ /* 0x000e68000c1e1b00 */
[----:B------:R-:W3:Y:S01]  /*1c00*/  LDG.E.64 R14, desc[UR8][R16.64] ;  /* 0x00000008100e7981 */ /* 0x000ee2000c1e1b00 */
[----:B------:R-:W-:Y:S01]  /*1c10*/  IMAD.WIDE R22, R5, 0x8, R22 ;  /* 0x0000000805167825 */ /* 0x000fe200078e0216 */
[----:B-1----:R-:W-:-:S08]  /*1c20*/  DMUL R20, R28, 0.5 ;  /* 0x3fe000001c147828 */ /* 0x002fd00000000000 */
[----:B---3--:R-:W-:Y:S01]  /*1c30*/  DFMA R20, R20, R14, R12 ;  /* 0x0000000e1414722b */ /* 0x008fe2000000000c */
[----:B------:R-:W-:-:S06]  /*1c40*/  IMAD.WIDE R28, R8, 0x8, R16 ;  /* 0x00000008081c7825 */ /* 0x000fcc00078e0210 */
[----:B------:R1:W-:Y:S04]  /*1c50*/  STG.E.64 desc[UR8][R10.64], R20 ;  /* 0x000000140a007986 */ /* 0x0003e8000c101b08 */
[----:B------:R-:W3:Y:S04]  /*1c60*/  LDG.E.64 R14, desc[UR8][R22.64] ;  /* 0x00000008160e7981 */ /* 0x000ee8000c1e1b00 */
[----:B--2---:R-:W1:Y:S01]  /*1c70*/  LDG.E.64 R12, desc[UR8][R28.64] ;  /* 0x000000081c0c7981 */ /* 0x004e62000c1e1b00 */
[----:B------:R-:W-:Y:S01]  /*1c80*/  IMAD.WIDE R18, R8, 0x8, R22 ;  /* 0x0000000808127825 */ /* 0x000fe200078e0216 */
[----:B---3--:R-:W-:-:S08]  /*1c90*/  DMUL R14, R14, 0.5 ;  /* 0x3fe000000e0e7828 */ /* 0x008fd00000000000 */
[----:B-1----:R-:W-:Y:S01]  /*1ca0*/  DFMA R20, R14, R12, R20 ;  /* 0x0000000c0e14722b */ /* 0x002fe20000000014 */
[----:B------:R-:W-:-:S06]  /*1cb0*/  IMAD.WIDE R14, R8, 0x8, R28 ;  /* 0x00000008080e7825 */ /* 0x000fcc00078e021c */
[----:B------:R1:W-:Y:S04]  /*1cc0*/  STG.E.64 desc[UR8][R10.64], R20 ;  /* 0x000000140a007986 */ /* 0x0003e8000c101b08 */
[----:B------:R2:W3:Y:S04]  /*1cd0*/  LDG.E.64 R16, desc[UR8][R18.64] ;  /* 0x0000000812107981 */ /* 0x0004e8000c1e1b00 */
[----:B------:R-:W4:Y:S01]  /*1ce0*/  LDG.E.64 R12, desc[UR8][R14.64] ;  /* 0x000000080e0c7981 */ /* 0x000f22000c1e1b00 */
[----:B--2---:R-:W-:-:S04]  /*1cf0*/  IMAD.WIDE R18, R8, 0x8, R18 ;  /* 0x0000000808127825 */ /* 0x004fc800078e0212 */
[----:B------:R-:W-:Y:S01]  /*1d00*/  IMAD.WIDE R28, R8, 0x8, R14 ;  /* 0x00000008081c7825 */ /* 0x000fe200078e020e */
[----:B---3--:R-:W-:-:S08]  /*1d10*/  DMUL R16, R16, 0.5 ;  /* 0x3fe0000010107828 */ /* 0x008fd00000000000 */
[----:B----4-:R-:W-:-:S07]  /*1d20*/  DFMA R12, R16, R12, R20 ;  /* 0x0000000c100c722b */ /* 0x010fce0000000014 */
[----:B------:R2:W-:Y:S04]  /*1d30*/  STG.E.64 desc[UR8][R10.64], R12 ;  /* 0x0000000c0a007986 */ /* 0x0005e8000c101b08 */
[----:B------:R-:W3:Y:S04]  /*1d40*/  LDG.E.64 R16, desc[UR8][R18.64] ;  /* 0x0000000812107981 */ /* 0x000ee8000c1e1b00 */
[----:B------:R4:W1:Y:S02]  /*1d50*/  LDG.E.64 R14, desc[UR8][R28.64] ;  /* 0x000000081c0e7981 */ /* 0x000864000c1e1b00 */
[----:B----4-:R-:W-:Y:S01]  /*1d60*/  IMAD.WIDE R28, R8, 0x8, R28 ;  /* 0x00000008081c7825 */ /* 0x010fe200078e021c */
[----:B---3--:R-:W-:-:S08]  /*1d70*/  DMUL R16, R16, 0.5 ;  /* 0x3fe0000010107828 */ /* 0x008fd00000000000 */
[----:B-1----:R-:W-:Y:S01]  /*1d80*/  DFMA R20, R16, R14, R12 ;  /* 0x0000000e1014722b */ /* 0x002fe2000000000c */
[----:B--2---:R-:W-:-:S06]  /*1d90*/  IMAD.WIDE R12, R5, 0x8, R22 ;  /* 0x00000008050c7825 */ /* 0x004fcc00078e0216 */
[----:B------:R1:W-:Y:S04]  /*1da0*/  STG.E.64 desc[UR8][R10.64], R20 ;  /* 0x000000140a007986 */ /* 0x0003e8000c101b08 */
[----:B------:R-:W2:Y:S04]  /*1db0*/  LDG.E.64 R16, desc[UR8][R12.64] ;  /* 0x000000080c107981 */ /* 0x000ea8000c1e1b00 */
[----:B------:R-:W1:Y:S01]  /*1dc0*/  LDG.E.64 R14, desc[UR8][R28.64] ;  /* 0x000000081c0e7981 */ /* 0x000e62000c1e1b00 */
[----:B--2---:R-:W-:-:S08]  /*1dd0*/  DMUL R16, R16, 0.5 ;  /* 0x3fe0000010107828 */ /* 0x004fd00000000000 */
[----:B-1----:R-:W-:Y:S01]  /*1de0*/  DFMA R20, R16, R14, R20 ;  /* 0x0000000e1014722b */ /* 0x002fe20000000014 */
[----:B------:R-:W-:-:S06]  /*1df0*/  IMAD.WIDE R16, R8, 0x8, R12 ;  /* 0x0000000808107825 */ /* 0x000fcc00078e020c */
[----:B------:R1:W-:Y:S01]  /*1e00*/  STG.E.64 desc[UR8][R10.64], R20 ;  /* 0x000000140a007986 */ /* 0x0003e2000c101b08 */
[----:B------:R-:W-:-:S03]  /*1e10*/  IMAD.WIDE R14, R8, 0x8, R28 ;  /* 0x00000008080e7825 */ /* 0x000fc600078e021c */
        /* <DEDUP_REMOVED lines=8> */
[----:B------:R3:W4:Y:S02]  /*1ea0*/  LDG.E.64 R14, desc[UR8][R22.64] ;  /* 0x00000008160e7981 */ /* 0x000724000c1e1b00 */
[----:B---3--:R-:W-:Y:S01]  /*1eb0*/  IMAD.WIDE R22, R8, 0x8, R22 ;  /* 0x0000000808167825 */ /* 0x008fe200078e0216 */
[----:B-1----:R-:W-:-:S03]  /*1ec0*/  DMUL R20, R28, 0.5 ;  /* 0x3fe000001c147828 */ /* 0x002fc60000000000 */
[----:B------:R-:W-:-:S05]  /*1ed0*/  IMAD.WIDE R28, R5, 0x8, R12 ;  /* 0x00000008051c7825 */ /* 0x000fca00078e020c */
[----:B----4-:R-:W-:-:S07]  /*1ee0*/  DFMA R20, R20, R14, R18 ;  /* 0x0000000e1414722b */ /* 0x010fce0000000012 */
[----:B------:R1:W-:Y:S04]  /*1ef0*/  STG.E.64 desc[UR8][R10.64], R20 ;  /* 0x000000140a007986 */ /* 0x0003e8000c101b08 */
[----:B------:R-:W3:Y:S04]  /*1f00*/  LDG.E.64 R14, desc[UR8][R28.64] ;  /* 0x000000081c0e7981 */ /* 0x000ee8000c1e1b00 */
[----:B------:R-:W1:Y:S01]  /*1f10*/  LDG.E.64 R12, desc[UR8][R22.64] ;  /* 0x00000008160c7981 */ /* 0x000e62000c1e1b00 */
[----:B--2---:R-:W-:Y:S01]  /*1f20*/  IMAD.WIDE R18, R8, 0x8, R28 ;  /* 0x0000000808127825 */ /* 0x004fe200078e021c */
[----:B---3--:R-:W-:-:S08]  /*1f30*/  DMUL R14, R14, 0.5 ;  /* 0x3fe000000e0e7828 */ /* 0x008fd00000000000 */
[----:B-1----:R-:W-:Y:S01]  /*1f40*/  DFMA R20, R14, R12, R20 ;  /* 0x0000000c0e14722b */ /* 0x002fe20000000014 */
[----:B------:R-:W-:-:S06]  /*1f50*/  IMAD.WIDE R14, R8, 0x8, R22 ;  /* 0x00000008080e7825 */ /* 0x000fcc00078e0216 */
[----:B------:R1:W-:Y:S04]  /*1f60*/  STG.E.64 desc[UR8][R10.64], R20 ;  /* 0x000000140a007986 */ /* 0x0003e8000c101b08 */
[----:B------:R-:W2:Y:S04]  /*1f70*/  LDG.E.64 R16, desc[UR8][R18.64] ;  /* 0x0000000812107981 */ /* 0x000ea8000c1e1b00 */
[----:B------:R-:W3:Y:S01]  /*1f80*/  LDG.E.64 R12, desc[UR8][R14.64] ;  /* 0x000000080e0c7981 */ /* 0x000ee2000c1e1b00 */
[----:B------:R-:W-:-:S04]  /*1f90*/  IMAD.WIDE R28, R8, 0x8, R18 ;  /* 0x00000008081c7825 */ /* 0x000fc800078e0212 */
[----:B------:R-:W-:Y:S01]  /*1fa0*/  IMAD.WIDE R22, R8, 0x8, R14 ;  /* 0x0000000808167825 */ /* 0x000fe200078e020e */
[----:B--2---:R-:W-:-:S08]  /*1fb0*/  DMUL R16, R16, 0.5 ;  /* 0x3fe0000010107828 */ /* 0x004fd00000000000 */
[----:B---3--:R-:W-:-:S07]  /*1fc0*/  DFMA R12, R16, R12, R20 ;  /* 0x0000000c100c722b */ /* 0x008fce0000000014 */
[----:B------:R2:W-:Y:S04]  /*1fd0*/  STG.E.64 desc[UR8][R10.64], R12 ;  /* 0x0000000c0a007986 */ /* 0x0005e8000c101b08 */
[----:B------:R-:W3:Y:S04]  /*1fe0*/  LDG.E.64 R16, desc[UR8][R28.64] ;  /* 0x000000081c107981 */ /* 0x000ee8000c1e1b00 */
[----:B------:R-:W1:Y:S01]  /*1ff0*/  LDG.E.64 R22, desc[UR8][R22.64] ;  /* 0x0000000816167981 */ /* 0x000e62000c1e1b00 */
[----:B------:R-:W-:Y:S01]  /*2000*/  ULOP3.LUT UR5, UR4, 0xfffffffc, URZ, 0xc0, !UPT ;  /* 0xfffffffc04057892 */ /* 0x000fe2000f8ec0ff */
[----:B------:R-:W-:-:S02]  /*2010*/  IADD3 R9, PT, PT, R9, 0x4, RZ ;  /* 0x0000000409097810 */ /* 0x000fc40007ffe0ff */
[----:B------:R-:W-:-:S03]  /*2020*/  IADD3 R26, PT, PT, R26, 0x4, RZ ;  /* 0x000000041a1a7810 */ /* 0x000fc60007ffe0ff */
[----:B------:R-:W-:Y:S01]  /*2030*/  ISETP.NE.AND P0, PT, R9, UR5, PT ;  /* 0x0000000509007c0c */ /* 0x000fe2000bf05270 */
[----:B---3--:R-:W-:-:S08]  /*2040*/  DMUL R16, R16, 0.5 ;  /* 0x3fe0000010107828 */ /* 0x008fd00000000000 */
[----:B-1----:R-:W-:-:S07]  /*2050*/  DFMA R20, R16, R22, R12 ;  /* 0x000000161014722b */ /* 0x002fce000000000c */
[----:B------:R2:W-:Y:S01]  /*2060*/  STG.E.64 desc[UR8][R10.64], R20 ;  /* 0x000000140a007986 */ /* 0x0005e2000c101b08 */
[----:B------:R-:W-:Y:S05]  /*2070*/  @P0 BRA `(.L_x_18) ;  /* 0xfffffff800900947 */ /* 0x000fea000383ffff */
.L_x_17:
[----:B------:R-:W-:-:S04]  /*2080*/  ULOP3.LUT UR5, UR4, 0x3, URZ, 0xc0, !UPT ;  /* 0x0000000304057892 */ /* 0x000fc8000f8ec0ff */
[----:B------:R-:W-:-:S09]  /*2090*/  UISETP.NE.AND UP0, UPT, UR5, URZ, UPT ;  /* 0x000000ff0500728c */ /* 0x000fd2000bf05270 */
[----:B------:R-:W-:Y:S05]  /*20a0*/  BRA.U !UP0, `(.L_x_19) ;  /* 0x00000005082c7547 */ /* 0x000fea000b800000 */
[----:B------:R-:W-:Y:S02]  /*20b0*/  UISETP.NE.AND UP0, UPT, UR5, 0x1, UPT ;  /* 0x000000010500788c */ /* 0x000fe4000bf05270 */
[----:B------:R-:W-:-:S07]  /*20c0*/  ULOP3.LUT UP1, URZ, UR4, 0x1, URZ, 0xc0, !UPT ;  /* 0x0000000104ff7892 */ /* 0x000fce000f82c0ff */
[----:B------:R-:W-:Y:S05]  /*20d0*/  BRA.U !UP0, `(.L_x_20) ;  /* 0x0000000108bc7547 */ /* 0x000fea000b800000 */
[----:B------:R-:W1:Y:S01]  /*20e0*/  LDC.64 R28, c[0x0][0x390] ;  /* 0x0000e400ff1c7b82 */ /* 0x000e620000000a00 */
[C---:B------:R-:W-:Y:S02]  /*20f0*/  IMAD R23, R26.reuse, R5, R6 ;  /* 0x000000051a177224 */ /* 0x040fe400078e0206 */
[----:B------:R-:W-:Y:S02]  /*2100*/  IMAD R9, R26, UR10, R25 ;  /* 0x0000000a1a097c24 */ /* 0x000fe4000f8e0219 */
[----:B-1----:R-:W-:-:S05]  /*2110*/  IMAD.WIDE R22, R23, 0x8, R28 ;  /* 0x0000000817167825 */ /* 0x002fca00078e021c */
[----:B------:R-:W3:Y:S01]  /*2120*/  LDG.E.64 R14, desc[UR8][R22.64] ;  /* 0x00000008160e7981 */ /* 0x000ee2000c1e1b00 */
[----:B------:R-:W-:-:S05]  /*2130*/  IMAD.WIDE R28, R9, 0x8, R28 ;  /* 0x00000008091c7825 */ /* 0x000fca00078e021c */
[----:B--2---:R-:W2:Y:S01]  /*2140*/  LDG.E.64 R12, desc[UR8][R28.64] ;  /* 0x000000081c0c7981 */ /* 0x004ea2000c1e1b00 */
[----:B------:R-:W-:Y:S01]  /*2150*/  IMAD.WIDE R16, R8, 0x8, R28 ;  /* 0x0000000808107825 */ /* 0x000fe200078e021c */
[----:B---3--:R-:W-:-:S08]  /*2160*/  DMUL R14, R14, 0.5 ;  /* 0x3fe000000e0e7828 */ /* 0x008fd00000000000 */
[----:B--2---:R-:W-:Y:S01]  /*2170*/  DFMA R20, R14, R12, R20 ;  /* 0x0000000c0e14722b */ /* 0x004fe20000000014 */
[----:B------:R-:W-:-:S06]  /*2180*/  IMAD.WIDE R14, R8, 0x8, R22 ;  /* 0x00000008080e7825 */ /* 0x000fcc00078e0216 */
[----:B------:R1:W-:Y:S04]  /*2190*/  STG.E.64 desc[UR8][R10.64], R20 ;  /* 0x000000140a007986 */ /* 0x0003e8000c101b08 */
[----:B------:R2:W3:Y:S04]  /*21a0*/  LDG.E.64 R18, desc[UR8][R14.64] ;  /* 0x000000080e127981 */ /* 0x0004e8000c1e1b00 */
[----:B------:R4:W5:Y:S01]  /*21b0*/  LDG.E.64 R12, desc[UR8][R16.64] ;  /* 0x00000008100c7981 */ /* 0x000962000c1e1b00 */
[----:B--2---:R-:W-:-:S04]  /*21c0*/  IMAD.WIDE R14, R8, 0x8, R22 ;  /* 0x00000008080e7825 */ /* 0x004fc800078e0216 */
[----:B------:R-:W-:-:S04]  /*21d0*/  IMAD.WIDE R28, R8, 0x8, R14 ;  /* 0x00000008081c7825 */ /* 0x000fc800078e020e */
[----:B----4-:R-:W-:Y:S01]  /*21e0*/  IMAD.WIDE R16, R8, 0x8, R16 ;  /* 0x0000000808107825 */ /* 0x010fe200078e0210 */
[----:B---3--:R-:W-:-:S08]  /*21f0*/  DMUL R18, R18, 0.5 ;  /* 0x3fe0000012127828 */ /* 0x008fd00000000000 */
[----:B-----5:R-:W-:-:S07]  /*2200*/  DFMA R18, R18, R12, R20 ;  /* 0x0000000c1212722b */ /* 0x020fce0000000014 */
[----:B------:R2:W-:Y:S04]  /*2210*/  STG.E.64 desc[UR8][R10.64], R18 ;  /* 0x000000120a007986 */ /* 0x0005e8000c101b08 */
[----:B------:R3:W4:Y:S04]  /*2220*/  LDG.E.64 R12, desc[UR8][R28.64] ;  /* 0x000000081c0c7981 */ /* 0x000728000c1e1b00 */
[----:B-1----:R-:W5:Y:S01]  /*2230*/  LDG.E.64 R20, desc[UR8][R16.64] ;  /* 0x0000000810147981 */ /* 0x002f62000c1e1b00 */
[----:B---3--:R-:W-:-:S04]  /*2240*/  IMAD.WIDE R28, R5, 0x8, R22 ;  /* 0x00000008051c7825 */ /* 0x008fc800078e0216 */
[----:B------:R-:W-:Y:S01]  /*2250*/  IMAD.WIDE R22, R8, 0x8, R16 ;  /* 0x0000000808167825 */ /* 0x000fe200078e0210 */
[----:B----4-:R-:W-:-:S08]  /*2260*/  DMUL R12, R12, 0.5 ;  /* 0x3fe000000c0c7828 */ /* 0x010fd00000000000 */
[----:B-----5:R-:W-:-:S07]  /*2270*/  DFMA R20, R12, R20, R18 ;  /* 0x000000140c14722b */ /* 0x020fce0000000012 */
        /* <DEDUP_REMOVED lines=15> */
[----:B------:R-:W2:Y:S04]  /*2370*/  LDG.E.64 R16, desc[UR8][R28.64] ;  /* 0x000000081c107981 */ /* 0x000ea8000c1e1b00 */
[----:B------:R-:W1:Y:S01]  /*2380*/  LDG.E.64 R22, desc[UR8][R22.64] ;  /* 0x0000000816167981 */ /* 0x000e62000c1e1b00 */
[----:B------:R-:W-:Y:S01]  /*2390*/  IADD3 R26, PT, PT, R26, 0x2, RZ ;  /* 0x000000021a1a7810 */ /* 0x000fe20007ffe0ff */
[----:B--2---:R-:W-:-:S08]  /*23a0*/  DMUL R16, R16, 0.5 ;  /* 0x3fe0000010107828 */ /* 0x004fd00000000000 */
[----:B-1----:R-:W-:-:S07]  /*23b0*/  DFMA R20, R16, R22, R14 ;  /* 0x000000161014722b */ /* 0x002fce000000000e */
[----:B------:R3:W-:Y:S04]  /*23c0*/  STG.E.64 desc[UR8][R10.64], R20 ;  /* 0x000000140a007986 */ /* 0x0007e8000c101b08 */
.L_x_20:
[----:B------:R-:W-:Y:S05]  /*23d0*/  BRA.U !UP1, `(.L_x_19) ;  /* 0x0000000109607547 */ /* 0x000fea000b800000 */
[----:B--2---:R-:W1:Y:S01]  /*23e0*/  LDC.64 R12, c[0x0][0x390] ;  /* 0x0000e400ff0c7b82 */ /* 0x004e620000000a00 */
[C---:B---3--:R-:W-:Y:S02]  /*23f0*/  IMAD R15, R26.reuse, R5, R6 ;  /* 0x000000051a0f7224 */ /* 0x048fe400078e0206 */
[----:B------:R-:W-:Y:S02]  /*2400*/  IMAD R25, R26, UR10, R25 ;  /* 0x0000000a1a197c24 */ /* 0x000fe4000f8e0219 */
        /* <DEDUP_REMOVED lines=17> */
[----:B------:R-:W3:Y:S01]  /*2520*/  LDG.E.64 R8, desc[UR8][R8.64] ;  /* 0x0000000808087981 */ /* 0x000ee2000c1e1b00 */
[----:B--2---:R-:W-:-:S08]  /*2530*/  DMUL R12, R12, 0.5 ;  /* 0x3fe000000c0c7828 */ /* 0x004fd00000000000 */
[----:B---3--:R-:W-:-:S07]  /*2540*/  DFMA R12, R12, R8, R18 ;  /* 0x000000080c0c722b */ /* 0x008fce0000000012 */
[----:B------:R1:W-:Y:S04]  /*2550*/  STG.E.64 desc[UR8][R10.64], R12 ;  /* 0x0000000c0a007986 */ /* 0x0003e8000c101b08 */
.L_x_19:
[----:B------:R-:W-:Y:S05]  /*2560*/  @P1 BRA `(.L_x_21) ;  /* 0xfffffff400101947 */ /* 0x000fea000383ffff */
[----:B------:R-:W4:Y:S01]  /*2570*/  LDCU UR5, c[0x0][0x384] ;  /* 0x00007080ff0577ac */ /* 0x000f220008000800 */
[----:B------:R-:W-:-:S04]  /*2580*/  IADD3 R7, PT, PT, R2, R7, RZ ;  /* 0x0000000702077210 */ /* 0x000fc80007ffe0ff */
[----:B----4-:R-:W-:-:S13]  /*2590*/  ISETP.GE.AND P0, PT, R7, UR5, PT ;  /* 0x0000000507007c0c */ /* 0x010fda000bf06270 */
[----:B------:R-:W-:Y:S05]  /*25a0*/  @!P0 BRA `(.L_x_22) ;  /* 0xfffffff000f88947 */ /* 0x000fea000383ffff */
.L_x_16:
[----:B------:R-:W-:Y:S05]  /*25b0*/  BSYNC.RECONVERGENT B0 ;  /* 0x0000000000007941 */ /* 0x000fea0003800200 */
.L_x_15:
[----:B------:R-:W4:Y:S01]  /*25c0*/  LDCU UR5, c[0x0][0x380] ;  /* 0x00007000ff0577ac */ /* 0x000f220008000800 */
[----:B------:R-:W-:-:S04]  /*25d0*/  IADD3 R4, PT, PT, R3, R4, RZ ;  /* 0x0000000403047210 */ /* 0x000fc80007ffe0ff */
[----:B----4-:R-:W-:-:S13]  /*25e0*/  ISETP.GE.AND P0, PT, R4, UR5, PT ;  /* 0x0000000504007c0c */ /* 0x010fda000bf06270 */
[----:B------:R-:W-:Y:S05]  /*25f0*/  @!P0 BRA `(.L_x_23) ;  /* 0xfffffff000d08947 */ /* 0x000fea000383ffff */
[----:B------:R-:W-:Y:S05]  /*2600*/  EXIT ;  /* 0x000000000000794d */ /* 0x000fea0003800000 */
.L_x_0:
[----:B------:R-:W-:-:S09]  /*2610*/  UISETP.GE.AND UP0, UPT, UR6, 0x1, UPT ;  /* 0x000000010600788c */ /* 0x000fd2000bf06270 */
[----:B------:R-:W-:Y:S05]  /*2620*/  BRA.U !UP0, `(.L_x_24) ;  /* 0x0000000908dc7547 */ /* 0x000fea000b800000 */
[----:B------:R-:W-:Y:S02]  /*2630*/  ULOP3.LUT UR4, UR6, 0x3, URZ, 0xc0, !UPT ;  /* 0x0000000306047892 */ /* 0x000fe4000f8ec0ff */
[----:B------:R-:W-:-:S12]  /*2640*/  ULOP3.LUT UR6, UR6, 0x7ffffffc, URZ, 0xc0, !UPT ;  /* 0x7ffffffc06067892 */ /* 0x000fd8000f8ec0ff */
.L_x_33:
[----:B0-----:R-:W0:Y:S01]  /*2650*/  LDCU UR5, c[0x0][0x384] ;  /* 0x00007080ff0577ac */ /* 0x001e220008000800 */
[----:B------:R-:W-:Y:S01]  /*2660*/  BSSY.RECONVERGENT B0, `(.L_x_25) ;  /* 0x00000ae000007945 */ /* 0x000fe20003800200 */
[----:B0-----:R-:W-:-:S13]  /*2670*/  ISETP.GE.AND P0, PT, R0, UR5, PT ;  /* 0x0000000500007c0c */ /* 0x001fda000bf06270 */
[----:B-12---:R-:W-:Y:S05]  /*2680*/  @P0 BRA `(.L_x_26) ;  /* 0x0000000800ac0947 */ /* 0x006fea0003800000 */
[----:B------:R-:W-:-:S07]  /*2690*/  MOV R7, R0 ;  /* 0x0000000000077202 */ /* 0x000fce0000000f00 */
.L_x_32:
[----:B------:R-:W-:Y:S02]  /*26a0*/  HFMA2 R24, -RZ, RZ, 0, 0 ;  /* 0x00000000ff187431 */ /* 0x000fe400000001ff */
[----:B012---:R-:W-:-:S07]  /*26b0*/  IMAD R6, R7, UR10, R4 ;  /* 0x0000000a07067c24 */ /* 0x007fce000f8e0204 */
.L_x_31:
[----:B0-----:R-:W0:Y:S01]  /*26c0*/  LDC.64 R10, c[0x0][0x380] ;  /* 0x0000e000ff0a7b82 */ /* 0x001e220000000a00 */
[----:B------:R-:W-:Y:S01]  /*26d0*/  IMAD R26, R24, R5, R4 ;  /* 0x00000005181a7224 */ /* 0x000fe200078e0204 */
[----:B-12---:R-:W-:-:S06]  /*26e0*/  CS2R R16, SRZ ;  /* 0x0000000000107805 */ /* 0x006fcc000001ff00 */
[----:B------:R-:W1:Y:S08]  /*26f0*/  LDC.64 R8, c[0x0][0x398] ;  /* 0x0000e600ff087b82 */ /* 0x000e700000000a00 */
[----:B------:R-:W2:Y:S01]  /*2700*/  LDC R25, c[0x0][0x388] ;  /* 0x0000e200ff197b82 */ /* 0x000ea20000000800 */
[C---:B0-----:R-:W-:Y:S01]  /*2710*/  IMAD R13, R24.reuse, R11, R7 ;  /* 0x0000000b180d7224 */ /* 0x041fe200078e0207 */
[----:B------:R-:W-:-:S03]  /*2720*/  IADD3 R24, PT, PT, R24, 0x1, RZ ;  /* 0x0000000118187810 */ /* 0x000fc60007ffe0ff */
[----:B------:R-:W-:Y:S01]  /*2730*/  IMAD R13, R13, R10, R4 ;  /* 0x0000000a0d0d7224 */ /* 0x000fe200078e0204 */
[----:B------:R-:W-:Y:S02]  /*2740*/  ISETP.NE.AND P1, PT, R24, R11, PT ;  /* 0x0000000b1800720c */ /* 0x000fe40003f25270 */
[----:B------:R-:W-:Y:S01]  /*2750*/  MOV R11, RZ ;  /* 0x000000ff000b7202 */ /* 0x000fe20000000f00 */
[----:B-1----:R-:W-:-:S05]  /*2760*/  IMAD.WIDE R8, R13, 0x8, R8 ;  /* 0x000000080d087825 */ /* 0x002fca00078e0208 */
[----:B------:R0:W-:Y:S01]  /*2770*/  STG.E.64 desc[UR8][R8.64], RZ ;  /* 0x000000ff08007986 */ /* 0x0001e2000c101b08 */
[----:B--2---:R-:W-:-:S13]  /*2780*/  ISETP.GE.U32.AND P0, PT, R25, 0x4, PT ;  /* 0x000000041900780c */ /* 0x004fda0003f06070 */
[----:B0-----:R-:W-:Y:S05]  /*2790*/  @!P0 BRA `(.L_x_27) ;  /* 0x0000000400448947 */ /* 0x001fea0003800000 */
[----:B------:R-:W-:Y:S02]  /*27a0*/  MOV R11, RZ ;  /* 0x000000ff000b7202 */ /* 0x000fe40000000f00 */
[----:B------:R-:W-:-:S07]  /*27b0*/  CS2R R16, SRZ ;  /* 0x0000000000107805 */ /* 0x000fce000001ff00 */
.L_x_28:
[----:B0-----:R-:W0:Y:S01]  /*27c0*/  LDC.64 R28, c[0x0][0x390] ;  /* 0x0000e400ff1c7b82 */ /* 0x001e220000000a00 */
[C---:B------:R-:W-:Y:S02]  /*27d0*/  IMAD R23, R11.reuse, R5, R6 ;  /* 0x000000050b177224 */ /* 0x040fe400078e0206 */
[----:B------:R-:W-:Y:S02]  /*27e0*/  IMAD R13, R11, UR10, R26 ;  /* 0x0000000a0b0d7c24 */ /* 0x000fe4000f8e021a */
[----:B0-----:R-:W-:-:S04]  /*27f0*/  IMAD.WIDE R22, R23, 0x8, R28 ;  /* 0x0000000817167825 */ /* 0x001fc800078e021c */
[----:B------:R-:W-:Y:S02]  /*2800*/  IMAD.WIDE R28, R13, 0x8, R28 ;  /* 0x000000080d1c7825 */ /* 0x000fe400078e021c */
[----:B------:R-:W2:Y:S04]  /*2810*/  LDG.E.64 R12, desc[UR8][R22.64] ;  /* 0x00000008160c7981 */ /* 0x000ea8000c1e1b00 */
[----:B------:R-:W2:Y:S01]  /*2820*/  LDG.E.64 R20, desc[UR8][R28.64] ;  /* 0x000000081c147981 */ /* 0x000ea2000c1e1b00 */
[----:B------:R-:W-:-:S04]  /*2830*/  IMAD.WIDE R14, R10, 0x8, R28 ;  /* 0x000000080a0e7825 */ /* 0x000fc800078e021c */
[----:B------:R-:W-:Y:S01]  /*2840*/  IMAD.WIDE R18, R10, 0x8, R22 ;  /* 0x000000080a127825 */ /* 0x000fe200078e0216 */
[----:B--2---:R-:W-:-:S07]  /*2850*/  DFMA R20, R12, R20, R16 ;  /* 0x000000140c14722b */ /* 0x004fce0000000010 */
[----:B------:R-:W-:Y:S04]  /*2860*/  STG.E.64 desc[UR8][R8.64], R20 ;  /* 0x0000001408007986 */ /* 0x000fe8000c101b08 */
[----:B------:R-:W2:Y:S04]  /*2870*/  LDG.E.64 R12, desc[UR8][R14.64] ;  /* 0x000000080e0c7981 */ /* 0x000ea8000c1e1b00 */
[----:B------:R0:W2:Y:S02]  /*2880*/  LDG.E.64 R16, desc[UR8][R18.64] ;  /* 0x0000000812107981 */ /* 0x0000a4000c1e1b00 */
[----:B0-----:R-:W-:Y:S01]  /*2890*/  IMAD.WIDE R18, R10, 0x8, R18 ;  /* 0x000000080a127825 */ /* 0x001fe200078e0212 */
[----:B--2---:R-:W-:-:S03]  /*28a0*/  DFMA R12, R16, R12, R20 ;  /* 0x0000000c100c722b */ /* 0x004fc60000000014 */
[----:B------:R-:W-:-:S04]  /*28b0*/  IMAD.WIDE R16, R10, 0x8, R14 ;  /* 0x000000080a107825 */ /* 0x000fc800078e020e */
[----:B------:R0:W-:Y:S04]  /*28c0*/  STG.E.64 desc[UR8][R8.64], R12 ;  /* 0x0000000c08007986 */ /* 0x0001e8000c101b08 */
[----:B------:R-:W2:Y:S04]  /*28d0*/  LDG.E.64 R14, desc[UR8][R18.64] ;  /* 0x00000008120e7981 */ /* 0x000ea8000c1e1b00 */
[----:B------:R1:W2:Y:S01]  /*28e0*/  LDG.E.64 R28, desc[UR8][R16.64] ;  /* 0x00000008101c7981 */ /* 0x0002a2000c1e1b00 */
[----:B------:R-:W-:-:S04]  /*28f0*/  IMAD.WIDE R22, R5, 0x8, R22 ;  /* 0x0000000805167825 */ /* 0x000fc800078e0216 */
[----:B-1----:R-:W-:Y:S01]  /*2900*/  IMAD.WIDE R16, R10, 0x8, R16 ;  /* 0x000000080a107825 */ /* 0x002fe200078e0210 */
[----:B--2---:R-:W-:-:S07]  /*2910*/  DFMA R28, R14, R28, R12 ;  /* 0x0000001c0e1c722b */ /* 0x004fce000000000c */
[----:B------:R1:W-:Y:S04]  /*2920*/  STG.E.64 desc[UR8][R8.64], R28 ;  /* 0x0000001c08007986 */ /* 0x0003e8000c101b08 */
[----:B0-----:R-:W2:Y:S04]  /*2930*/  LDG.E.64 R12, desc[UR8][R22.64] ;  /* 0x00000008160c7981 */ /* 0x001ea8000c1e1b00 */
[----:B------:R-:W2:Y:S01]  /*2940*/  LDG.E.64 R20, desc[UR8][R16.64] ;  /* 0x0000000810147981 */ /* 0x000ea2000c1e1b00 */
[----:B------:R-:W-:-:S04]  /*2950*/  IMAD.WIDE R14, R10, 0x8, R16 ;  /* 0x000000080a0e7825 */ /* 0x000fc800078e0210 */
[----:B------:R-:W-:Y:S01]  /*2960*/  IMAD.WIDE R18, R10, 0x8, R22 ;  /* 0x000000080a127825 */ /* 0x000fe200078e0216 */
[----:B--2---:R-:W-:-:S07]  /*2970*/  DFMA R20, R12, R20, R28 ;  /* 0x000000140c14722b */ /* 0x004fce000000001c */
[----:B------:R0:W-:Y:S04]  /*2980*/  STG.E.64 desc[UR8][R8.64], R20 ;  /* 0x0000001408007986 */ /* 0x0001e8000c101b08 */
[----:B------:R-:W2:Y:S04]  /*2990*/  LDG.E.64 R12, desc[UR8][R14.64] ;  /* 0x000000080e0c7981 */ /* 0x000ea8000c1e1b00 */
[----:B------:R-:W2:Y:S01]  /*29a0*/  LDG.E.64 R16, desc[UR8][R18.64] ;  /* 0x0000000812107981 */ /* 0x000ea2000c1e1b00 */
[----:B-1----:R-:W-:Y:S01]  /*29b0*/  IMAD.WIDE R28, R10, 0x8, R14 ;  /* 0x000000080a1c7825 */ /* 0x002fe200078e020e */
[----:B--2---:R-:W-:-:S03]  /*29c0*/  DFMA R12, R16, R12, R20 ;  /* 0x0000000c100c722b */ /* 0x004fc60000000014 */
[----:B0-----:R-:W-:-:S04]  /*29d0*/  IMAD.WIDE R20, R10, 0x8, R18 ;  /* 0x000000080a147825 */ /* 0x001fc800078e0212 */
[----:B------:R0:W-:Y:S04]  /*29e0*/  STG.E.64 desc[UR8][R8.64], R12 ;  /* 0x0000000c08007986 */ /* 0x0001e8000c101b08 */
[----:B------:R1:W2:Y:S04]  /*29f0*/  LDG.E.64 R14, desc[UR8][R20.64] ;  /* 0x00000008140e7981 */ /* 0x0002a8000c1e1b00 */
[----:B------:R-:W2:Y:S01]  /*2a00*/  LDG.E.64 R16, desc[UR8][R28.64] ;  /* 0x000000081c107981 */ /* 0x000ea2000c1e1b00 */
[----:B-1----:R-:W-:Y:S01]  /*2a10*/  IMAD.WIDE R20, R10, 0x8, R28 ;  /* 0x000000080a147825 */ /* 0x002fe200078e021c */
[----:B--2---:R-:W-:-:S03]  /*2a20*/  DFMA R16, R14, R16, R12 ;  /* 0x000000100e10722b */ /* 0x004fc6000000000c */
[----:B0-----:R-:W-:-:S04]  /*2a30*/  IMAD.WIDE R12, R5, 0x8, R22 ;  /* 0x00000008050c7825 */ /* 0x001fc800078e0216 */
[----:B------:R0:W-:Y:S04]  /*2a40*/  STG.E.64 desc[UR8][R8.64], R16 ;  /* 0x0000001008007986 */ /* 0x0001e8000c101b08 */
[----:B------:R-:W2:Y:S04]  /*2a50*/  LDG.E.64 R18, desc[UR8][R12.64] ;  /* 0x000000080c127981 */ /* 0x000ea8000c1e1b00 */
[----:B------:R-:W2:Y:S02]  /*2a60*/  LDG.E.64 R14, desc[UR8][R20.64] ;  /* 0x00000008140e7981 */ /* 0x000ea4000c1e1b00 */
[----:B--2---:R-:W-:Y:S01]  /*2a70*/  DFMA R14, R18, R14, R16 ;  /* 0x0000000e120e722b */ /* 0x004fe20000000010 */
[----:B0-----:R-:W-:-:S04]  /*2a80*/  IMAD.WIDE R16, R10, 0x8, R20 ;  /* 0x000000080a107825 */ /* 0x001fc800078e0214 */
[C---:B------:R-:W-:Y:S02]  /*2a90*/  IMAD.WIDE R18, R10.reuse, 0x8, R12 ;  /* 0x000000080a127825 */ /* 0x040fe400078e020c */
[----:B------:R-:W-:Y:S04]  /*2aa0*/  STG.E.64 desc[UR8][R8.64], R14 ;  /* 0x0000000e08007986 */ /* 0x000fe8000c101b08 */
[----:B------:R0:W2:Y:S04]  /*2ab0*/  LDG.E.64 R20, desc[UR8][R16.64] ;  /* 0x0000000810147981 */ /* 0x0000a8000c1e1b00 */
[----:B------:R-:W2:Y:S01]  /*2ac0*/  LDG.E.64 R22, desc[UR8][R18.64] ;  /* 0x0000000812167981 */ /* 0x000ea2000c1e1b00 */
[----:B------:R-:W-:-:S04]  /*2ad0*/  IMAD.WIDE R28, R10, 0x8, R18 ;  /* 0x000000080a1c7825 */ /* 0x000fc800078e0212 */
[----:B0-----:R-:W-:Y:S01]  /*2ae0*/  IMAD.WIDE R16, R10, 0x8, R16 ;  /* 0x000000080a107825 */ /* 0x001fe200078e0210 */
[----:B--2---:R-:W-:-:S07]  /*2af0*/  DFMA R22, R22, R20, R14 ;  /* 0x000000141616722b */ /* 0x004fce000000000e */
[----:B------:R0:W-:Y:S04]  /*2b00*/  STG.E.64 desc[UR8][R8.64], R22 ;  /* 0x0000001608007986 */ /* 0x0001e8000c101b08 */
[----:B------:R-:W2:Y:S04]  /*2b10*/  LDG.E.64 R28, desc[UR8][R28.64] ;  /* 0x000000081c1c7981 */ /* 0x000ea8000c1e1b00 */
[----:B------:R-:W2:Y:S02]  /*2b20*/  LDG.E.64 R20, desc[UR8][R16.64] ;  /* 0x0000000810147981 */ /* 0x000ea4000c1e1b00 */
[----:B--2---:R-:W-:Y:S01]  /*2b30*/  DFMA R20, R28, R20, R22 ;  /* 0x000000141c14722b */ /* 0x004fe20000000016 */
[----:B------:R-:W-:-:S04]  /*2b40*/  IMAD.WIDE R28, R5, 0x8, R12 ;  /* 0x00000008051c7825 */ /* 0x000fc800078e020c */
[C---:B0-----:R-:W-:Y:S02]  /*2b50*/  IMAD.WIDE R22, R10.reuse, 0x8, R16 ;  /* 0x000000080a167825 */ /* 0x041fe400078e0210 */
[----:B------:R0:W-:Y:S04]  /*2b60*/  STG.E.64 desc[UR8][R8.64], R20 ;  /* 0x0000001408007986 */ /* 0x0001e8000c101b08 */
[----:B------:R-:W0:Y:S04]  /*2b70*/  LDG.E.64 R14, desc[UR8][R28.64] ;  /* 0x000000081c0e7981 */ /* 0x000e28000c1e1b00 */
[----:B------:R-:W0:Y:S01]  /*2b80*/  LDG.E.64 R12, desc[UR8][R22.64] ;  /* 0x00000008160c7981 */ /* 0x000e22000c1e1b00 */
[----:B------:R-:W-:Y:S01]  /*2b90*/  IMAD.WIDE R18, R10, 0x8, R28 ;  /* 0x000000080a127825 */ /* 0x000fe200078e021c */
[----:B0-----:R-:W-:-:S03]  /*2ba0*/  DFMA R20, R14, R12, R20 ;  /* 0x0000000c0e14722b */ /* 0x001fc60000000014 */
[----:B------:R-:W-:-:S04]  /*2bb0*/  IMAD.WIDE R14, R10, 0x8, R22 ;  /* 0x000000080a0e7825 */ /* 0x000fc800078e0216 */
[----:B------:R0:W-:Y:S04]  /*2bc0*/  STG.E.64 desc[UR8][R8.64], R20 ;  /* 0x0000001408007986 */ /* 0x0001e8000c101b08 */
[----:B------:R1:W2:Y:S04]  /*2bd0*/  LDG.E.64 R16, desc[UR8][R18.64] ;  /* 0x0000000812107981 */ /* 0x0002a8000c1e1b00 */
[----:B------:R3:W2:Y:S01]  /*2be0*/  LDG.E.64 R12, desc[UR8][R14.64] ;  /* 0x000000080e0c7981 */ /* 0x0006a2000c1e1b00 */
[----:B-1----:R-:W-:-:S04]  /*2bf0*/  IMAD.WIDE R18, R10, 0x8, R18 ;  /* 0x000000080a127825 */ /* 0x002fc800078e0212 */
[----:B---3--:R-:W-:Y:S01]  /*2c00*/  IMAD.WIDE R14, R10, 0x8, R14 ;  /* 0x000000080a0e7825 */ /* 0x008fe200078e020e */
[----:B--2---:R-:W-:-:S07]  /*2c10*/  DFMA R12, R16, R12, R20 ;  /* 0x0000000c100c722b */ /* 0x004fce0000000014 */
[----:B------:R0:W-:Y:S04]  /*2c20*/  STG.E.64 desc[UR8][R8.64], R12 ;  /* 0x0000000c08007986 */ /* 0x0001e8000c101b08 */
[----:B------:R-:W2:Y:S04]  /*2c30*/  LDG.E.64 R16, desc[UR8][R18.64] ;  /* 0x0000000812107981 */ /* 0x000ea8000c1e1b00 */
[----:B------:R-:W2:Y:S01]  /*2c40*/  LDG.E.64 R22, desc[UR8][R14.64] ;  /* 0x000000080e167981 */ /* 0x000ea2000c1e1b00 */
[----:B------:R-:W-:-:S04]  /*2c50*/  IADD3 R11, PT, PT, R11, 0x4, RZ ;  /* 0x000000040b0b7810 */ /* 0x000fc80007ffe0ff */
[----:B------:R-:W-:Y:S01]  /*2c60*/  ISETP.NE.AND P0, PT, R11, UR6, PT ;  /* 0x000000060b007c0c */ /* 0x000fe2000bf05270 */
[----:B--2---:R-:W-:-:S07]  /*2c70*/  DFMA R16, R16, R22, R12 ;  /* 0x000000161010722b */ /* 0x004fce000000000c */
[----:B------:R0:W-:Y:S05]  /*2c80*/  STG.E.64 desc[UR8][R8.64], R16 ;  /* 0x0000001008007986 */ /* 0x0001ea000c101b08 */
[----:B------:R-:W-:Y:S05]  /*2c90*/  @P0 BRA `(.L_x_28) ;  /* 0xfffffff800c80947 */ /* 0x000fea000383ffff */
[----:B------:R-:W-:-:S07]  /*2ca0*/  MOV R11, UR6 ;  /* 0x00000006000b7c02 */ /* 0x000fce0008000f00 */
.L_x_27:
[----:B------:R-:W-:-:S09]  /*2cb0*/  UISETP.NE.AND UP0, UPT, UR4, URZ, UPT ;  /* 0x000000ff0400728c */ /* 0x000fd2000bf05270 */
[----:B------:R-:W-:Y:S05]  /*2cc0*/  BRA.U !UP0, `(.L_x_29) ;  /* 0x0000000508087547 */ /* 0x000fea000b800000 */
[----:B------:R-:W-:Y:S01]  /*2cd0*/  UISETP.NE.AND UP0, UPT, UR4, 0x1, UPT ;  /* 0x000000010400788c */ /* 0x000fe2000bf05270 */
[----:B------:R-:W-:-:S08]  /*2ce0*/  LOP3.LUT P0, RZ, R25, 0x1, RZ, 0xc0, !PT ;  /* 0x0000000119ff7812 */ /* 0x000fd0000780c0ff */
[----:B------:R-:W-:Y:S05]  /*2cf0*/  BRA.U !UP0, `(.L_x_30) ;  /* 0x0000000108a47547 */ /* 0x000fea000b800000 */
[----:B------:R-:W1:Y:S01]  /*2d00*/  LDC.64 R18, c[0x0][0x390] ;  /* 0x0000e400ff127b82 */ /* 0x000e620000000a00 */
[C---:B0-----:R-:W-:Y:S02]  /*2d10*/  IMAD R13, R11.reuse, R5, R6 ;  /* 0x000000050b0d7224 */ /* 0x041fe400078e0206 */
[----:B------:R-:W-:Y:S02]  /*2d20*/  IMAD R15, R11, UR10, R26 ;  /* 0x0000000a0b0f7c24 */ /* 0x000fe4000f8e021a */
[----:B-1----:R-:W-:-:S04]  /*2d30*/  IMAD.WIDE R12, R13, 0x8, R18 ;  /* 0x000000080d0c7825 */ /* 0x002fc800078e0212 */
[----:B------:R-:W-:Y:S02]  /*2d40*/  IMAD.WIDE R18, R15, 0x8, R18 ;  /* 0x000000080f127825 */ /* 0x000fe400078e0212 */
[----:B------:R-:W2:Y:S04]  /*2d50*/  LDG.E.64 R14, desc[UR8][R12.64] ;  /* 0x000000080c0e7981 */ /* 0x000ea8000c1e1b00 */
[----:B------:R0:W2:Y:S01]  /*2d60*/  LDG.E.64 R22, desc[UR8][R18.64] ;  /* 0x0000000812167981 */ /* 0x0000a2000c1e1b00 */
[----:B------:R-:W-:-:S04]  /*2d70*/  IMAD.WIDE R20, R10, 0x8, R12 ;  /* 0x000000080a147825 */ /* 0x000fc800078e020c */
[----:B0-----:R-:W-:Y:S01]  /*2d80*/  IMAD.WIDE R18, R10, 0x8, R18 ;  /* 0x000000080a127825 */ /* 0x001fe200078e0212 */
[----:B--2---:R-:W-:-:S07]  /*2d90*/  DFMA R22, R14, R22, R16 ;  /* 0x000000160e16722b */ /* 0x004fce0000000010 */
[----:B------:R0:W-:Y:S04]  /*2da0*/  STG.E.64 desc[UR8][R8.64], R22 ;  /* 0x0000001608007986 */ /* 0x0001e8000c101b08 */
[----:B------:R-:W2:Y:S04]  /*2db0*/  LDG.E.64 R20, desc[UR8][R20.64] ;  /* 0x0000000814147981 */ /* 0x000ea8000c1e1b00 */
[----:B------:R-:W2:Y:S01]  /*2dc0*/  LDG.E.64 R14, desc[UR8][R18.64] ;  /* 0x00000008120e7981 */ /* 0x000ea2000c1e1b00 */
[----:B------:R-:W-:-:S04]  /*2dd0*/  IMAD.WIDE R16, R10, 0x8, R12 ;  /* 0x000000080a107825 */ /* 0x000fc800078e020c */
[----:B------:R-:W-:-:S04]  /*2de0*/  IMAD.WIDE R28, R10, 0x8, R16 ;  /* 0x000000080a1c7825 */ /* 0x000fc800078e0210 */
[----:B------:R-:W-:Y:S01]  /*2df0*/  IMAD.WIDE R16, R10, 0x8, R18 ;  /* 0x000000080a107825 */ /* 0x000fe200078e0212 */
[----:B--2---:R-:W-:-:S07]  /*2e00*/  DFMA R14, R20, R14, R22 ;  /* 0x0000000e140e722b */ /* 0x004fce0000000016 */
[----:B------:R1:W-:Y:S04]  /*2e10*/  STG.E.64 desc[UR8][R8.64], R14 ;  /* 0x0000000e08007986 */ /* 0x0003e8000c101b08 */
[----:B------:R-:W2:Y:S04]  /*2e20*/  LDG.E.64 R28, desc[UR8][R28.64] ;  /* 0x000000081c1c7981 */ /* 0x000ea8000c1e1b00 */
[----:B------:R-:W2:Y:S01]  /*2e30*/  LDG.E.64 R20, desc[UR8][R16.64] ;  /* 0x0000000810147981 */ /* 0x000ea2000c1e1b00 */
[----:B0-----:R-:W-:Y:S01]  /*2e40*/  IMAD.WIDE R22, R10, 0x8, R16 ;  /* 0x000000080a167825 */ /* 0x001fe200078e0210 */
[----:B--2---:R-:W-:-:S03]  /*2e50*/  DFMA R20, R28, R20, R14 ;  /* 0x000000141c14722b */ /* 0x004fc6000000000e */
[----:B------:R-:W-:-:S04]  /*2e60*/  IMAD.WIDE R28, R5, 0x8, R12 ;  /* 0x00000008051c7825 */ /* 0x000fc800078e020c */
[----:B------:R0:W-:Y:S04]  /*2e70*/  STG.E.64 desc[UR8][R8.64], R20 ;  /* 0x0000001408007986 */ /* 0x0001e8000c101b08 */
[----:B-1----:R-:W0:Y:S04]  /*2e80*/  LDG.E.64 R14, desc[UR8][R28.64] ;  /* 0x000000081c0e7981 */ /* 0x002e28000c1e1b00 */
[----:B------:R-:W0:Y:S01]  /*2e90*/  LDG.E.64 R12, desc[UR8][R22.64] ;  /* 0x00000008160c7981 */ /* 0x000e22000c1e1b00 */
[----:B------:R-:W-:Y:S01]  /*2ea0*/  IMAD.WIDE R18, R10, 0x8, R28 ;  /* 0x000000080a127825 */ /* 0x000fe200078e021c */
[----:B0-----:R-:W-:-:S03]  /*2eb0*/  DFMA R20, R14, R12, R20 ;  /* 0x0000000c0e14722b */ /* 0x001fc60000000014 */
[----:B------:R-:W-:-:S04]  /*2ec0*/  IMAD.WIDE R12, R10, 0x8, R22 ;  /* 0x000000080a0c7825 */ /* 0x000fc800078e0216 */
[----:B------:R1:W-:Y:S04]  /*2ed0*/  STG.E.64 desc[UR8][R8.64], R20 ;  /* 0x0000001408007986 */ /* 0x0003e8000c101b08 */
[----:B------:R0:W2:Y:S04]  /*2ee0*/  LDG.E.64 R16, desc[UR8][R18.64] ;  /* 0x0000000812107981 */ /* 0x0000a8000c1e1b00 */
[----:B------:R3:W2:Y:S01]  /*2ef0*/  LDG.E.64 R14, desc[UR8][R12.64] ;  /* 0x000000080c0e7981 */ /* 0x0006a2000c1e1b00 */
[----:B0-----:R-:W-:-:S04]  /*2f00*/  IMAD.WIDE R18, R10, 0x8, R18 ;  /* 0x000000080a127825 */ /* 0x001fc800078e0212 */
[----:B---3--:R-:W-:Y:S01]  /*2f10*/  IMAD.WIDE R12, R10, 0x8, R12 ;  /* 0x000000080a0c7825 */ /* 0x008fe200078e020c */
[----:B--2---:R-:W-:-:S07]  /*2f20*/  DFMA R14, R16, R14, R20 ;  /* 0x0000000e100e722b */ /* 0x004fce0000000014 */
[----:B------:R1:W-:Y:S04]  /*2f30*/  STG.E.64 desc[UR8][R8.64], R14 ;  /* 0x0000000e08007986 */ /* 0x0003e8000c101b08 */
[----:B------:R-:W2:Y:S04]  /*2f40*/  LDG.E.64 R16, desc[UR8][R18.64] ;  /* 0x0000000812107981 */ /* 0x000ea8000c1e1b00 */
[----:B------:R-:W2:Y:S01]  /*2f50*/  LDG.E.64 R22, desc[UR8][R12.64] ;  /* 0x000000080c167981 */ /* 0x000ea2000c1e1b00 */
[----:B------:R-:W-:Y:S01]  /*2f60*/  IADD3 R11, PT, PT, R11, 0x2, RZ ;  /* 0x000000020b0b7810 */ /* 0x000fe20007ffe0ff */
[----:B--2---:R-:W-:-:S07]  /*2f70*/  DFMA R16, R16, R22, R14 ;  /* 0x000000161010722b */ /* 0x004fce000000000e */
[----:B------:R1:W-:Y:S04]  /*2f80*/  STG.E.64 desc[UR8][R8.64], R16 ;  /* 0x0000001008007986 */ /* 0x0003e8000c101b08 */
.L_x_30:
[----:B------:R-:W-:Y:S05]  /*2f90*/  @!P0 BRA `(.L_x_29) ;  /* 0x0000000000548947 */ /* 0x000fea0003800000 */
[----:B0-----:R-:W0:Y:S01]  /*2fa0*/  LDC.64 R12, c[0x0][0x390] ;  /* 0x0000e400ff0c7b82 */ /* 0x001e220000000a00 */
[C---:B------:R-:W-:Y:S02]  /*2fb0*/  IMAD R27, R11.reuse, R5, R6 ;  /* 0x000000050b1b7224 */ /* 0x040fe400078e0206 */
[----:B------:R-:W-:Y:S02]  /*2fc0*/  IMAD R23, R11, UR10, R26 ;  /* 0x0000000a0b177c24 */ /* 0x000fe4000f8e021a */
[----:B0-----:R-:W-:-:S04]  /*2fd0*/  IMAD.WIDE R26, R27, 0x8, R12 ;  /* 0x000000081b1a7825 */ /* 0x001fc800078e020c */
[----:B------:R-:W-:Y:S02]  /*2fe0*/  IMAD.WIDE R22, R23, 0x8, R12 ;  /* 0x0000000817167825 */ /* 0x000fe400078e020c */
[----:B------:R-:W2:Y:S04]  /*2ff0*/  LDG.E.64 R12, desc[UR8][R26.64] ;  /* 0x000000081a0c7981 */ /* 0x000ea8000c1e1b00 */
[----:B-1----:R-:W2:Y:S01]  /*3000*/  LDG.E.64 R20, desc[UR8][R22.64] ;  /* 0x0000000816147981 */ /* 0x002ea2000c1e1b00 */
[----:B------:R-:W-:Y:S01]  /*3010*/  IMAD.WIDE R14, R10, 0x8, R22 ;  /* 0x000000080a0e7825 */ /* 0x000fe200078e0216 */
[----:B--2---:R-:W-:-:S03]  /*3020*/  DFMA R20, R12, R20, R16 ;  /* 0x000000140c14722b */ /* 0x004fc60000000010 */
[----:B------:R-:W-:-:S04]  /*3030*/  IMAD.WIDE R12, R10, 0x8, R26 ;  /* 0x000000080a0c7825 */ /* 0x000fc800078e021a */
[----:B------:R2:W-:Y:S04]  /*3040*/  STG.E.64 desc[UR8][R8.64], R20 ;  /* 0x0000001408007986 */ /* 0x0005e8000c101b08 */
[----:B------:R-:W3:Y:S04]  /*3050*/  LDG.E.64 R16, desc[UR8][R12.64] ;  /* 0x000000080c107981 */ /* 0x000ee8000c1e1b00 */
[----:B------:R-:W3:Y:S02]  /*3060*/  LDG.E.64 R18, desc[UR8][R14.64] ;  /* 0x000000080e127981 */ /* 0x000ee4000c1e1b00 */
[----:B---3--:R-:W-:Y:S01]  /*3070*/  DFMA R16, R16, R18, R20 ;  /* 0x000000121010722b */ /* 0x008fe20000000014 */
[----:B------:R-:W-:-:S04]  /*3080*/  IMAD.WIDE R18, R10, 0x8, R12 ;  /* 0x000000080a127825 */ /* 0x000fc800078e020c */
[----:B------:R-:W-:Y:S02]  /*3090*/  IMAD.WIDE R10, R10, 0x8, R14 ;  /* 0x000000080a0a7825 */ /* 0x000fe400078e020e */
[----:B------:R2:W-:Y:S04]  /*30a0*/  STG.E.64 desc[UR8][R8.64], R16 ;  /* 0x0000001008007986 */ /* 0x0005e8000c101b08 */
[----:B------:R-:W3:Y:S04]  /*30b0*/  LDG.E.64 R18, desc[UR8][R18.64] ;  /* 0x0000000812127981 */ /* 0x000ee8000c1e1b00 */
[----:B------:R-:W3:Y:S02]  /*30c0*/  LDG.E.64 R10, desc[UR8][R10.64] ;  /* 0x000000080a0a7981 */ /* 0x000ee4000c1e1b00 */
[----:B---3--:R-:W-:-:S07]  /*30d0*/  DFMA R22, R18, R10, R16 ;  /* 0x0000000a1216722b */ /* 0x008fce0000000010 */
[----:B------:R2:W-:Y:S04]  /*30e0*/  STG.E.64 desc[UR8][R8.64], R22 ;  /* 0x0000001608007986 */ /* 0x0005e8000c101b08 */
.L_x_29:
[----:B------:R-:W-:Y:S05]  /*30f0*/  @P1 BRA `(.L_x_31) ;  /* 0xfffffff400701947 */ /* 0x000fea000383ffff */
[----:B------:R-:W3:Y:S01]  /*3100*/  LDCU UR5, c[0x0][0x384] ;  /* 0x00007080ff0577ac */ /* 0x000ee20008000800 */
[----:B------:R-:W-:-:S04]  /*3110*/  IADD3 R7, PT, PT, R2, R7, RZ ;  /* 0x0000000702077210 */ /* 0x000fc80007ffe0ff */
[----:B---3--:R-:W-:-:S13]  /*3120*/  ISETP.GE.AND P0, PT, R7, UR5, PT ;  /* 0x0000000507007c0c */ /* 0x008fda000bf06270 */
[----:B------:R-:W-:Y:S05]  /*3130*/  @!P0 BRA `(.L_x_32) ;  /* 0xfffffff400588947 */ /* 0x000fea000383ffff */
.L_x_26:
[----:B------:R-:W-:Y:S05]  /*3140*/  BSYNC.RECONVERGENT B0 ;  /* 0x0000000000007941 */ /* 0x000fea0003800200 */
.L_x_25:
[----:B------:R-:W3:Y:S01]  /*3150*/  LDCU UR5, c[0x0][0x380] ;  /* 0x00007000ff0577ac */ /* 0x000ee20008000800 */
[----:B------:R-:W-:-:S04]  /*3160*/  IADD3 R4, PT, PT, R3, R4, RZ ;  /* 0x0000000403047210 */ /* 0x000fc80007ffe0ff */
[----:B---3--:R-:W-:-:S13]  /*3170*/  ISETP.GE.AND P0, PT, R4, UR5, PT ;  /* 0x0000000504007c0c */ /* 0x008fda000bf06270 */
[----:B------:R-:W-:Y:S05]  /*3180*/  @!P0 BRA `(.L_x_33) ;  /* 0xfffffff400308947 */ /* 0x000fea000383ffff */
[----:B------:R-:W-:Y:S05]  /*3190*/  EXIT ;  /* 0x000000000000794d */ /* 0x000fea0003800000 */
.L_x_24:
[C---:B------:R-:W-:Y:S01]  /*31a0*/  LOP3.LUT R26, R24.reuse, 0x7, RZ, 0xc0, !PT ;  /* 0x00000007181a7812 */ /* 0x040fe200078ec0ff */
[----:B------:R-:W0:Y:S01]  /*31b0*/  LDCU.64 UR6, c[0x0][0x380] ;  /* 0x00007000ff0677ac */ /* 0x000e220008000a00 */
[----:B------:R-:W-:Y:S02]  /*31c0*/  IADD3 R6, PT, PT, R24, -0x1, RZ ;  /* 0xffffffff18067810 */ /* 0x000fe40007ffe0ff */
[----:B------:R-:W-:Y:S02]  /*31d0*/  IADD3 R7, PT, PT, R26, -0x1, RZ ;  /* 0xffffffff1a077810 */ /* 0x000fe40007ffe0ff */
[----:B------:R-:W-:Y:S02]  /*31e0*/  LOP3.LUT R27, R24, 0x3, RZ, 0xc0, !PT ;  /* 0x00000003181b7812 */ /* 0x000fe400078ec0ff */
[----:B------:R-:W-:Y:S02]  /*31f0*/  ISETP.GE.U32.AND P1, PT, R6, 0x7, PT ;  /* 0x000000070600780c */ /* 0x000fe40003f26070 */
[----:B------:R-:W-:-:S02]  /*3200*/  ISETP.GE.U32.AND P0, PT, R7, 0x3, PT ;  /* 0x000000030700780c */ /* 0x000fc40003f06070 */
[----:B------:R-:W-:-:S11]  /*3210*/  LOP3.LUT R24, R24, 0x7ffffff8, RZ, 0xc0, !PT ;  /* 0x7ffffff818187812 */ /* 0x000fd600078ec0ff */
.L_x_42:
[----:B-1----:R-:W1:Y:S01]  /*3220*/  LDCU UR4, c[0x0][0x384] ;  /* 0x00007080ff0477ac */ /* 0x002e620008000800 */
[----:B------:R-:W-:Y:S01]  /*3230*/  BSSY.RECONVERGENT B0, `(.L_x_34) ;  /* 0x0000051000007945 */ /* 0x000fe20003800200 */
[----:B-1----:R-:W-:-:S13]  /*3240*/  ISETP.GE.AND P2, PT, R0, UR4, PT ;  /* 0x0000000400007c0c */ /* 0x002fda000bf46270 */
[----:B--2---:R-:W-:Y:S05]  /*3250*/  @P2 BRA `(.L_x_35) ;  /* 0x0000000400382947 */ /* 0x004fea0003800000 */
[----:B------:R-:W-:-:S07]  /*3260*/  MOV R25, R0 ;  /* 0x0000000000197202 */ /* 0x000fce0000000f00 */
.L_x_41:
[----:B------:R-:W-:Y:S01]  /*3270*/  HFMA2 R10, -RZ, RZ, 0, 0 ;  /* 0x00000000ff0a7431 */ /* 0x000fe200000001ff */
[----:B-12---:R-:W-:Y:S06]  /*3280*/  @!P1 BRA `(.L_x_36) ;  /* 0x0000000000709947 */ /* 0x006fec0003800000 */
[----:B------:R-:W1:Y:S01]  /*3290*/  LDC.64 R6, c[0x0][0x398] ;  /* 0x0000e600ff067b82 */ /* 0x000e620000000a00 */
[----:B------:R-:W-:-:S07]  /*32a0*/  MOV R28, RZ ;  /* 0x000000ff001c7202 */ /* 0x000fce0000000f00 */
.L_x_37:
[C---:B0-2---:R-:W-:Y:S01]  /*32b0*/  IMAD R9, R28.reuse, UR7, R25 ;  /* 0x000000071c097c24 */ /* 0x045fe2000f8e0219 */
[----:B------:R-:W-:-:S03]  /*32c0*/  IADD3 R28, PT, PT, R28, 0x8, RZ ;  /* 0x000000081c1c7810 */ /* 0x000fc60007ffe0ff */
[C---:B------:R-:W-:Y:S01]  /*32d0*/  IMAD R13, R9.reuse, UR6, R4 ;  /* 0x00000006090d7c24 */ /* 0x040fe2000f8e0204 */
[----:B------:R-:W-:Y:S02]  /*32e0*/  IADD3 R11, PT, PT, R9, UR7, RZ ;  /* 0x00000007090b7c10 */ /* 0x000fe4000fffe0ff */
[----:B------:R-:W-:Y:S01]  /*32f0*/  ISETP.NE.AND P2, PT, R28, R24, PT ;  /* 0x000000181c00720c */ /* 0x000fe20003f45270 */
[----:B-1----:R-:W-:Y:S01]  /*3300*/  IMAD.WIDE R12, R13, 0x8, R6 ;  /* 0x000000080d0c7825 */ /* 0x002fe200078e0206 */
[----:B------:R-:W-:-:S03]  /*3310*/  IADD3 R9, PT, PT, R11, UR7, RZ ;  /* 0x000000070b097c10 */ /* 0x000fc6000fffe0ff */
[--C-:B------:R-:W-:Y:S01]  /*3320*/  IMAD R15, R11, UR6, R4.reuse ;  /* 0x000000060b0f7c24 */ /* 0x100fe2000f8e0204 */
[----:B------:R2:W-:Y:S01]  /*3330*/  STG.E.64 desc[UR8][R12.64], RZ ;  /* 0x000000ff0c007986 */ /* 0x0005e2000c101b08 */
[----:B------:R-:W-:Y:S02]  /*3340*/  IMAD R9, R9, UR6, R4 ;  /* 0x0000000609097c24 */ /* 0x000fe4000f8e0204 */
[----:B------:R-:W-:-:S04]  /*3350*/  IMAD.WIDE R14, R15, 0x8, R6 ;  /* 0x000000080f0e7825 */ /* 0x000fc800078e0206 */
[----:B------:R-:W-:Y:S01]  /*3360*/  IMAD.WIDE R16, R9, 0x8, R6 ;  /* 0x0000000809107825 */ /* 0x000fe200078e0206 */
[----:B------:R2:W-:Y:S03]  /*3370*/  STG.E.64 desc[UR8][R14.64], RZ ;  /* 0x000000ff0e007986 */ /* 0x0005e6000c101b08 */
[C---:B------:R-:W-:Y:S01]  /*3380*/  IMAD.WIDE R8, R5.reuse, 0x8, R12 ;  /* 0x0000000805087825 */ /* 0x040fe200078e020c */
[----:B------:R2:W-:Y:S03]  /*3390*/  STG.E.64 desc[UR8][R16.64], RZ ;  /* 0x000000ff10007986 */ /* 0x0005e6000c101b08 */
[C---:B------:R-:W-:Y:S01]  /*33a0*/  IMAD.WIDE R10, R5.reuse, 0x8, R14 ;  /* 0x00000008050a7825 */ /* 0x040fe200078e020e */
[----:B------:R2:W-:Y:S03]  /*33b0*/  STG.E.64 desc[UR8][R8.64], RZ ;  /* 0x000000ff08007986 */ /* 0x0005e6000c101b08 */
[C---:B------:R-:W-:Y:S01]  /*33c0*/  IMAD.WIDE R18, R5.reuse, 0x8, R16 ;  /* 0x0000000805127825 */ /* 0x040fe200078e0210 */
[----:B------:R2:W-:Y:S03]  /*33d0*/  STG.E.64 desc[UR8][R10.64], RZ ;  /* 0x000000ff0a007986 */ /* 0x0005e6000c101b08 */
[C---:B------:R-:W-:Y:S01]  /*33e0*/  IMAD.WIDE R20, R5.reuse, 0x8, R8 ;  /* 0x0000000805147825 */ /* 0x040fe200078e0208 */
[----:B------:R2:W-:Y:S03]  /*33f0*/  STG.E.64 desc[UR8][R18.64], RZ ;  /* 0x000000ff12007986 */ /* 0x0005e6000c101b08 */
[----:B------:R-:W-:Y:S01]  /*3400*/  IMAD.WIDE R22, R5, 0x8, R10 ;  /* 0x0000000805167825 */ /* 0x000fe200078e020a */
[----:B------:R2:W-:Y:S04]  /*3410*/  STG.E.64 desc[UR8][R20.64], RZ ;  /* 0x000000ff14007986 */ /* 0x0005e8000c101b08 */
[----:B------:R2:W-:Y:S01]  /*3420*/  STG.E.64 desc[UR8][R22.64], RZ ;  /* 0x000000ff16007986 */ /* 0x0005e2000c101b08 */
[----:B------:R-:W-:Y:S05]  /*3430*/  @P2 BRA `(.L_x_37) ;  /* 0xfffffffc009c2947 */ /* 0x000fea000383ffff */
[----:B--2---:R-:W-:-:S07]  /*3440*/  MOV R10, R24 ;  /* 0x00000018000a7202 */ /* 0x004fce0000000f00 */
.L_x_36:
[----:B------:R-:W-:-:S13]  /*3450*/  ISETP.NE.AND P2, PT, R26, RZ, PT ;  /* 0x000000ff1a00720c */ /* 0x000fda0003f45270 */
[----:B------:R-:W-:Y:S05]  /*3460*/  @!P2 BRA `(.L_x_38) ;  /* 0x0000000000a4a947 */ /* 0x000fea0003800000 */
[----:B------:R-:W-:Y:S01]  /*3470*/  ISETP.NE.AND P2, PT, R27, RZ, PT ;  /* 0x000000ff1b00720c */ /* 0x000fe20003f45270 */
[----:B------:R-:W-:-:S12]  /*3480*/  @!P0 BRA `(.L_x_39) ;  /* 0x0000000000448947 */ /* 0x000fd80003800000 */
[----:B------:R-:W1:Y:S01]  /*3490*/  LDCU.64 UR4, c[0x0][0x380] ;  /* 0x00007000ff0477ac */ /* 0x000e620008000a00 */
[----:B------:R-:W2:Y:S01]  /*34a0*/  LDC.64 R12, c[0x0][0x398] ;  /* 0x0000e600ff0c7b82 */ /* 0x000ea20000000a00 */
[C---:B-1----:R-:W-:Y:S01]  /*34b0*/  IMAD R7, R10.reuse, UR5, R25 ;  /* 0x000000050a077c24 */ /* 0x042fe2000f8e0219 */
[----:B------:R-:W-:-:S03]  /*34c0*/  IADD3 R10, PT, PT, R10, 0x4, RZ ;  /* 0x000000040a0a7810 */ /* 0x000fc60007ffe0ff */
[C---:B------:R-:W-:Y:S01]  /*34d0*/  IMAD R9, R7.reuse, UR4, R4 ;  /* 0x0000000407097c24 */ /* 0x040fe2000f8e0204 */
[----:B------:R-:W-:-:S03]  /*34e0*/  IADD3 R11, PT, PT, R7, UR5, RZ ;  /* 0x00000005070b7c10 */ /* 0x000fc6000fffe0ff */
[----:B--2---:R-:W-:Y:S01]  /*34f0*/  IMAD.WIDE R8, R9, 0x8, R12 ;  /* 0x0000000809087825 */ /* 0x004fe200078e020c */
[----:B------:R-:W-:-:S03]  /*3500*/  IADD3 R15, PT, PT, R11, UR5, RZ ;  /* 0x000000050b0f7c10 */ /* 0x000fc6000fffe0ff */
[--C-:B------:R-:W-:Y:S01]  /*3510*/  IMAD R7, R11, UR4, R4.reuse ;  /* 0x000000040b077c24 */ /* 0x100fe2000f8e0204 */
[----:B------:R1:W-:Y:S01]  /*3520*/  STG.E.64 desc[UR8][R8.64], RZ ;  /* 0x000000ff08007986 */ /* 0x0003e2000c101b08 */
[----:B------:R-:W-:Y:S02]  /*3530*/  IMAD R15, R15, UR4, R4 ;  /* 0x000000040f0f7c24 */ /* 0x000fe4000f8e0204 */
[----:B------:R-:W-:-:S04]  /*3540*/  IMAD.WIDE R6, R7, 0x8, R12 ;  /* 0x0000000807067825 */ /* 0x000fc800078e020c */
[----:B------:R-:W-:Y:S01]  /*3550*/  IMAD.WIDE R12, R15, 0x8, R12 ;  /* 0x000000080f0c7825 */ /* 0x000fe200078e020c */
[----:B------:R1:W-:Y:S03]  /*3560*/  STG.E.64 desc[UR8][R6.64], RZ ;  /* 0x000000ff06007986 */ /* 0x0003e6000c101b08 */
[----:B------:R-:W-:Y:S01]  /*3570*/  IMAD.WIDE R14, R5, 0x8, R8 ;  /* 0x00000008050e7825 */ /* 0x000fe200078e0208 */
[----:B------:R1:W-:Y:S04]  /*3580*/  STG.E.64 desc[UR8][R12.64], RZ ;  /* 0x000000ff0c007986 */ /* 0x0003e8000c101b08 */
[----:B------:R1:W-:Y:S02]  /*3590*/  STG.E.64 desc[UR8][R14.64], RZ ;  /* 0x000000ff0e007986 */ /* 0x0003e4000c101b08 */
.L_x_39:
[----:B------:R-:W-:Y:S05]  /*35a0*/  @!P2 BRA `(.L_x_38) ;  /* 0x000000000054a947 */ /* 0x000fea0003800000 */
[----:B-1----:R-:W1:Y:S01]  /*35b0*/  LDC R14, c[0x0][0x384] ;  /* 0x0000e100ff0e7b82 */ /* 0x002e620000000800 */
[----:B------:R-:W-:Y:S02]  /*35c0*/  ISETP.NE.AND P2, PT, R27, 0x1, PT ;  /* 0x000000011b00780c */ /* 0x000fe40003f45270 */
[----:B-1----:R-:W-:-:S13]  /*35d0*/  LOP3.LUT P3, RZ, R14, 0x1, RZ, 0xc0, !PT ;  /* 0x000000010eff7812 */ /* 0x002fda000786c0ff */
[----:B------:R-:W1:Y:S08]  /*35e0*/  @P3 LDC R16, c[0x0][0x380] ;  /* 0x0000e000ff103b82 */ /* 0x000e700000000800 */
[----:B------:R-:W2:Y:S01]  /*35f0*/  @P3 LDC.64 R6, c[0x0][0x398] ;  /* 0x0000e600ff063b82 */ /* 0x000ea20000000a00 */
[----:B------:R-:W-:Y:S05]  /*3600*/  @!P2 BRA `(.L_x_40) ;  /* 0x00000000002ca947 */ /* 0x000fea0003800000 */
[----:B------:R-:W3:Y:S01]  /*3610*/  LDCU.64 UR4, c[0x0][0x380] ;  /* 0x00007000ff0477ac */ /* 0x000ee20008000a00 */
[----:B------:R-:W4:Y:S01]  /*3620*/  LDC.64 R8, c[0x0][0x398] ;  /* 0x0000e600ff087b82 */ /* 0x000f220000000a00 */
[C---:B---3--:R-:W-:Y:S01]  /*3630*/  IMAD R11, R10.reuse, UR5, R25 ;  /* 0x000000050a0b7c24 */ /* 0x048fe2000f8e0219 */
[----:B------:R-:W-:-:S03]  /*3640*/  IADD3 R10, PT, PT, R10, 0x2, RZ ;  /* 0x000000020a0a7810 */ /* 0x000fc60007ffe0ff */
[C---:B------:R-:W-:Y:S01]  /*3650*/  IMAD R13, R11.reuse, UR4, R4 ;  /* 0x000000040b0d7c24 */ /* 0x040fe2000f8e0204 */
[----:B------:R-:W-:-:S03]  /*3660*/  IADD3 R15, PT, PT, R11, UR5, RZ ;  /* 0x000000050b0f7c10 */ /* 0x000fc6000fffe0ff */
[----:B----4-:R-:W-:-:S04]  /*3670*/  IMAD.WIDE R12, R13, 0x8, R8 ;  /* 0x000000080d0c7825 */ /* 0x010fc800078e0208 */
[----:B------:R-:W-:Y:S01]  /*3680*/  IMAD R15, R15, UR4, R4 ;  /* 0x000000040f0f7c24 */ /* 0x000fe2000f8e0204 */
[----:B------:R3:W-:Y:S03]  /*3690*/  STG.E.64 desc[UR8][R12.64], RZ ;  /* 0x000000ff0c007986 */ /* 0x0007e6000c101b08 */
[----:B------:R-:W-:-:S05]  /*36a0*/  IMAD.WIDE R8, R15, 0x8, R8 ;  /* 0x000000080f087825 */ /* 0x000fca00078e0208 */
[----:B------:R3:W-:Y:S02]  /*36b0*/  STG.E.64 desc[UR8][R8.64], RZ ;  /* 0x000000ff08007986 */ /* 0x0007e4000c101b08 */
.L_x_40:
[----:B---3--:R-:W-:-:S04]  /*36c0*/  @P3 IMAD R9, R10, R14, R25 ;  /* 0x0000000e0a093224 */ /* 0x008fc800078e0219 */
[----:B-1----:R-:W-:-:S04]  /*36d0*/  @P3 IMAD R9, R9, R16, R4 ;  /* 0x0000001009093224 */ /* 0x002fc800078e0204 */
[----:B--2---:R-:W-:-:S05]  /*36e0*/  @P3 IMAD.WIDE R6, R9, 0x8, R6 ;  /* 0x0000000809063825 */ /* 0x004fca00078e0206 */
[----:B------:R2:W-:Y:S02]  /*36f0*/  @P3 STG.E.64 desc[UR8][R6.64], RZ ;  /* 0x000000ff06003986 */ /* 0x0005e4000c101b08 */
.L_x_38:
[----:B------:R-:W3:Y:S01]  /*3700*/  LDCU UR4, c[0x0][0x384] ;  /* 0x00007080ff0477ac */ /* 0x000ee20008000800 */
[----:B------:R-:W-:-:S04]  /*3710*/  IADD3 R25, PT, PT, R2, R25, RZ ;  /* 0x0000001902197210 */ /* 0x000fc80007ffe0ff */
[----:B---3--:R-:W-:-:S13]  /*3720*/  ISETP.GE.AND P2, PT, R25, UR4, PT ;  /* 0x0000000419007c0c */ /* 0x008fda000bf46270 */
[----:B------:R-:W-:Y:S05]  /*3730*/  @!P2 BRA `(.L_x_41) ;  /* 0xfffffff800cca947 */ /* 0x000fea000383ffff */
.L_x_35:
[----:B0-----:R-:W-:Y:S05]  /*3740*/  BSYNC.RECONVERGENT B0 ;  /* 0x0000000000007941 */ /* 0x001fea0003800200 */
.L_x_34:
[----:B------:R-:W0:Y:S01]  /*3750*/  LDCU UR4, c[0x0][0x380] ;  /* 0x00007000ff0477ac */ /* 0x000e220008000800 */
[----:B------:R-:W-:-:S04]  /*3760*/  IADD3 R4, PT, PT, R3, R4, RZ ;  /* 0x0000000403047210 */ /* 0x000fc80007ffe0ff */
[----:B0-----:R-:W-:-:S13]  /*3770*/  ISETP.GE.AND P2, PT, R4, UR4, PT ;  /* 0x0000000404007c0c */ /* 0x001fda000bf46270 */
[----:B------:R-:W-:Y:S05]  /*3780*/  @!P2 BRA `(.L_x_42) ;  /* 0xfffffff800a4a947 */ /* 0x000fea000383ffff */
[----:B------:R-:W-:Y:S05]  /*3790*/  EXIT ;  /* 0x000000000000794d */ /* 0x000fea0003800000 */
.L_x_43:
[----:B------:R-:W-:-:S00]  /*37a0*/  BRA `(.L_x_43) ;  /* 0xfffffffc00fc7947 */ /* 0x000fc0000383ffff */
[----:B------:R-:W-:-:S00]  /*37b0*/  NOP ;  /* 0x0000000000007918 */ /* 0x000fc00000000000 */
        /* <DEDUP_REMOVED lines=12> */
.L_x_44:


//--------------------- .nv.shared.reserved.0     --------------------------
	.section	.nv.shared.reserved.0,"aw",@nobits
	.weak		__nv_reservedSMEM_offset_0_alias
	.size		__nv_reservedSMEM_offset_0_alias, 0, 64
	.other		__nv_reservedSMEM_offset_0_alias,@"STO_CUDA_RESERVED_SHARED STV_DEFAULT"
__nv_reservedSMEM_offset_0_alias:
	.zero		0
	.zero		64


//--------------------- .nv.constant0._Z18no_tmpC2_os_kerneliiiiPdS_ --------------------------
	.section	.nv.constant0._Z18no_tmpC2_os_kerneliiiiPdS_,"a",@progbits
	.sectionflags	@""
	.align	4
.nv.constant0._Z18no_tmpC2_os_kerneliiiiPdS_:
	.zero		928


//--------------------- SYMBOLS --------------------------

	.type		.nv.reservedSmem.offset0,@object
	.size		.nv.reservedSmem.offset0,0x4
